//
// Generated by NVIDIA NVVM Compiler
//
// Compiler Build ID: CL-36424714
// Cuda compilation tools, release 13.0, V13.0.88
// Based on NVVM 20.0.0
//

.version 9.0
.target sm_100
.address_size 64

	// .globl	_Z19compute_mean_kernelPdS_ii
// _ZZ26compute_mean_kernel_sharedPdS_iiE5sdata has been demoted
// _ZZ32compute_correlation_kernel_tiledPdS_S_S_iiE6tile_x has been demoted
// _ZZ32compute_correlation_kernel_tiledPdS_S_S_iiE6tile_y has been demoted

.visible .entry _Z19compute_mean_kernelPdS_ii(
	.param .u64 .ptr .align 1 _Z19compute_mean_kernelPdS_ii_param_0,
	.param .u64 .ptr .align 1 _Z19compute_mean_kernelPdS_ii_param_1,
	.param .u32 _Z19compute_mean_kernelPdS_ii_param_2,
	.param .u32 _Z19compute_mean_kernelPdS_ii_param_3
)
{
	.reg .pred 	%p<11>;
	.reg .b32 	%r<38>;
	.reg .b64 	%rd<16>;
	.reg .b64 	%fd<85>;

	ld.param.u64 	%rd4, [_Z19compute_mean_kernelPdS_ii_param_0];
	ld.param.u64 	%rd3, [_Z19compute_mean_kernelPdS_ii_param_1];
	ld.param.u32 	%r23, [_Z19compute_mean_kernelPdS_ii_param_2];
	ld.param.u32 	%r24, [_Z19compute_mean_kernelPdS_ii_param_3];
	cvta.to.global.u64 	%rd1, %rd4;
	mov.u32 	%r25, %ctaid.x;
	mov.u32 	%r26, %ntid.x;
	mov.u32 	%r27, %tid.x;
	mad.lo.s32 	%r1, %r25, %r26, %r27;
	setp.ge.s32 	%p1, %r1, %r24;
	@%p1 bra 	$L__BB0_15;
	setp.lt.s32 	%p2, %r23, 1;
	mov.f64 	%fd84, 0d0000000000000000;
	@%p2 bra 	$L__BB0_14;
	mul.lo.s32 	%r2, %r23, %r1;
	and.b32  	%r3, %r23, 15;
	setp.lt.u32 	%p3, %r23, 16;
	mov.f64 	%fd84, 0d0000000000000000;
	mov.b32 	%r34, 0;
	@%p3 bra 	$L__BB0_5;
	and.b32  	%r34, %r23, 2147483632;
	neg.s32 	%r32, %r34;
	add.s64 	%rd2, %rd1, 64;
	mov.f64 	%fd84, 0d0000000000000000;
	mov.u32 	%r31, %r2;
$L__BB0_4:
	.pragma "nounroll";
	mul.wide.s32 	%rd5, %r31, 8;
	add.s64 	%rd6, %rd2, %rd5;
	ld.global.f64 	%fd18, [%rd6+-64];
	add.f64 	%fd19, %fd84, %fd18;
	ld.global.f64 	%fd20, [%rd6+-56];
	add.f64 	%fd21, %fd19, %fd20;
	ld.global.f64 	%fd22, [%rd6+-48];
	add.f64 	%fd23, %fd21, %fd22;
	ld.global.f64 	%fd24, [%rd6+-40];
	add.f64 	%fd25, %fd23, %fd24;
	ld.global.f64 	%fd26, [%rd6+-32];
	add.f64 	%fd27, %fd25, %fd26;
	ld.global.f64 	%fd28, [%rd6+-24];
	add.f64 	%fd29, %fd27, %fd28;
	ld.global.f64 	%fd30, [%rd6+-16];
	add.f64 	%fd31, %fd29, %fd30;
	ld.global.f64 	%fd32, [%rd6+-8];
	add.f64 	%fd33, %fd31, %fd32;
	ld.global.f64 	%fd34, [%rd6];
	add.f64 	%fd35, %fd33, %fd34;
	ld.global.f64 	%fd36, [%rd6+8];
	add.f64 	%fd37, %fd35, %fd36;
	ld.global.f64 	%fd38, [%rd6+16];
	add.f64 	%fd39, %fd37, %fd38;
	ld.global.f64 	%fd40, [%rd6+24];
	add.f64 	%fd41, %fd39, %fd40;
	ld.global.f64 	%fd42, [%rd6+32];
	add.f64 	%fd43, %fd41, %fd42;
	ld.global.f64 	%fd44, [%rd6+40];
	add.f64 	%fd45, %fd43, %fd44;
	ld.global.f64 	%fd46, [%rd6+48];
	add.f64 	%fd47, %fd45, %fd46;
	ld.global.f64 	%fd48, [%rd6+56];
	add.f64 	%fd84, %fd47, %fd48;
	add.s32 	%r32, %r32, 16;
	add.s32 	%r31, %r31, 16;
	setp.ne.s32 	%p4, %r32, 0;
	@%p4 bra 	$L__BB0_4;
$L__BB0_5:
	setp.eq.s32 	%p5, %r3, 0;
	@%p5 bra 	$L__BB0_14;
	and.b32  	%r11, %r23, 7;
	setp.lt.u32 	%p6, %r3, 8;
	@%p6 bra 	$L__BB0_8;
	add.s32 	%r29, %r34, %r2;
	mul.wide.s32 	%rd7, %r29, 8;
	add.s64 	%rd8, %rd1, %rd7;
	ld.global.f64 	%fd50, [%rd8];
	add.f64 	%fd51, %fd84, %fd50;
	ld.global.f64 	%fd52, [%rd8+8];
	add.f64 	%fd53, %fd51, %fd52;
	ld.global.f64 	%fd54, [%rd8+16];
	add.f64 	%fd55, %fd53, %fd54;
	ld.global.f64 	%fd56, [%rd8+24];
	add.f64 	%fd57, %fd55, %fd56;
	ld.global.f64 	%fd58, [%rd8+32];
	add.f64 	%fd59, %fd57, %fd58;
	ld.global.f64 	%fd60, [%rd8+40];
	add.f64 	%fd61, %fd59, %fd60;
	ld.global.f64 	%fd62, [%rd8+48];
	add.f64 	%fd63, %fd61, %fd62;
	ld.global.f64 	%fd64, [%rd8+56];
	add.f64 	%fd84, %fd63, %fd64;
	add.s32 	%r34, %r34, 8;
$L__BB0_8:
	setp.eq.s32 	%p7, %r11, 0;
	@%p7 bra 	$L__BB0_14;
	and.b32  	%r14, %r23, 3;
	setp.lt.u32 	%p8, %r11, 4;
	@%p8 bra 	$L__BB0_11;
	add.s32 	%r30, %r34, %r2;
	mul.wide.s32 	%rd9, %r30, 8;
	add.s64 	%rd10, %rd1, %rd9;
	ld.global.f64 	%fd66, [%rd10];
	add.f64 	%fd67, %fd84, %fd66;
	ld.global.f64 	%fd68, [%rd10+8];
	add.f64 	%fd69, %fd67, %fd68;
	ld.global.f64 	%fd70, [%rd10+16];
	add.f64 	%fd71, %fd69, %fd70;
	ld.global.f64 	%fd72, [%rd10+24];
	add.f64 	%fd84, %fd71, %fd72;
	add.s32 	%r34, %r34, 4;
$L__BB0_11:
	setp.eq.s32 	%p9, %r14, 0;
	@%p9 bra 	$L__BB0_14;
	add.s32 	%r37, %r34, %r2;
	neg.s32 	%r36, %r14;
$L__BB0_13:
	.pragma "nounroll";
	mul.wide.s32 	%rd11, %r37, 8;
	add.s64 	%rd12, %rd1, %rd11;
	ld.global.f64 	%fd73, [%rd12];
	add.f64 	%fd84, %fd84, %fd73;
	add.s32 	%r37, %r37, 1;
	add.s32 	%r36, %r36, 1;
	setp.ne.s32 	%p10, %r36, 0;
	@%p10 bra 	$L__BB0_13;
$L__BB0_14:
	cvt.rn.f64.s32 	%fd74, %r23;
	div.rn.f64 	%fd75, %fd84, %fd74;
	cvta.to.global.u64 	%rd13, %rd3;
	mul.wide.s32 	%rd14, %r1, 8;
	add.s64 	%rd15, %rd13, %rd14;
	st.global.f64 	[%rd15], %fd75;
$L__BB0_15:
	ret;

}
	// .globl	_Z26compute_mean_kernel_sharedPdS_ii
.visible .entry _Z26compute_mean_kernel_sharedPdS_ii(
	.param .u64 .ptr .align 1 _Z26compute_mean_kernel_sharedPdS_ii_param_0,
	.param .u64 .ptr .align 1 _Z26compute_mean_kernel_sharedPdS_ii_param_1,
	.param .u32 _Z26compute_mean_kernel_sharedPdS_ii_param_2,
	.param .u32 _Z26compute_mean_kernel_sharedPdS_ii_param_3
)
{
	.reg .pred 	%p<12>;
	.reg .b32 	%r<41>;
	.reg .b64 	%rd<16>;
	.reg .b64 	%fd<89>;
	// demoted variable
	.shared .align 8 .b8 _ZZ26compute_mean_kernel_sharedPdS_iiE5sdata[2048];
	ld.param.u64 	%rd4, [_Z26compute_mean_kernel_sharedPdS_ii_param_0];
	ld.param.u64 	%rd3, [_Z26compute_mean_kernel_sharedPdS_ii_param_1];
	ld.param.u32 	%r25, [_Z26compute_mean_kernel_sharedPdS_ii_param_2];
	ld.param.u32 	%r26, [_Z26compute_mean_kernel_sharedPdS_ii_param_3];
	cvta.to.global.u64 	%rd1, %rd4;
	mov.u32 	%r1, %tid.x;
	mov.u32 	%r27, %ctaid.x;
	mov.u32 	%r28, %ntid.x;
	mad.lo.s32 	%r2, %r27, %r28, %r1;
	setp.ge.s32 	%p1, %r2, %r26;
	mov.f64 	%fd88, 0d0000000000000000;
	@%p1 bra 	$L__BB1_15;
	setp.lt.s32 	%p2, %r25, 1;
	mov.f64 	%fd87, 0d0000000000000000;
	@%p2 bra 	$L__BB1_14;
	mul.lo.s32 	%r3, %r25, %r2;
	and.b32  	%r4, %r25, 15;
	setp.lt.u32 	%p3, %r25, 16;
	mov.f64 	%fd87, 0d0000000000000000;
	mov.b32 	%r37, 0;
	@%p3 bra 	$L__BB1_5;
	and.b32  	%r37, %r25, 2147483632;
	neg.s32 	%r35, %r37;
	add.s64 	%rd2, %rd1, 64;
	mov.f64 	%fd87, 0d0000000000000000;
	mov.u32 	%r34, %r3;
$L__BB1_4:
	.pragma "nounroll";
	mul.wide.s32 	%rd5, %r34, 8;
	add.s64 	%rd6, %rd2, %rd5;
	ld.global.f64 	%fd21, [%rd6+-64];
	add.f64 	%fd22, %fd87, %fd21;
	ld.global.f64 	%fd23, [%rd6+-56];
	add.f64 	%fd24, %fd22, %fd23;
	ld.global.f64 	%fd25, [%rd6+-48];
	add.f64 	%fd26, %fd24, %fd25;
	ld.global.f64 	%fd27, [%rd6+-40];
	add.f64 	%fd28, %fd26, %fd27;
	ld.global.f64 	%fd29, [%rd6+-32];
	add.f64 	%fd30, %fd28, %fd29;
	ld.global.f64 	%fd31, [%rd6+-24];
	add.f64 	%fd32, %fd30, %fd31;
	ld.global.f64 	%fd33, [%rd6+-16];
	add.f64 	%fd34, %fd32, %fd33;
	ld.global.f64 	%fd35, [%rd6+-8];
	add.f64 	%fd36, %fd34, %fd35;
	ld.global.f64 	%fd37, [%rd6];
	add.f64 	%fd38, %fd36, %fd37;
	ld.global.f64 	%fd39, [%rd6+8];
	add.f64 	%fd40, %fd38, %fd39;
	ld.global.f64 	%fd41, [%rd6+16];
	add.f64 	%fd42, %fd40, %fd41;
	ld.global.f64 	%fd43, [%rd6+24];
	add.f64 	%fd44, %fd42, %fd43;
	ld.global.f64 	%fd45, [%rd6+32];
	add.f64 	%fd46, %fd44, %fd45;
	ld.global.f64 	%fd47, [%rd6+40];
	add.f64 	%fd48, %fd46, %fd47;
	ld.global.f64 	%fd49, [%rd6+48];
	add.f64 	%fd50, %fd48, %fd49;
	ld.global.f64 	%fd51, [%rd6+56];
	add.f64 	%fd87, %fd50, %fd51;
	add.s32 	%r35, %r35, 16;
	add.s32 	%r34, %r34, 16;
	setp.ne.s32 	%p4, %r35, 0;
	@%p4 bra 	$L__BB1_4;
$L__BB1_5:
	setp.eq.s32 	%p5, %r4, 0;
	@%p5 bra 	$L__BB1_14;
	and.b32  	%r12, %r25, 7;
	setp.lt.u32 	%p6, %r4, 8;
	@%p6 bra 	$L__BB1_8;
	add.s32 	%r30, %r37, %r3;
	mul.wide.s32 	%rd7, %r30, 8;
	add.s64 	%rd8, %rd1, %rd7;
	ld.global.f64 	%fd53, [%rd8];
	add.f64 	%fd54, %fd87, %fd53;
	ld.global.f64 	%fd55, [%rd8+8];
	add.f64 	%fd56, %fd54, %fd55;
	ld.global.f64 	%fd57, [%rd8+16];
	add.f64 	%fd58, %fd56, %fd57;
	ld.global.f64 	%fd59, [%rd8+24];
	add.f64 	%fd60, %fd58, %fd59;
	ld.global.f64 	%fd61, [%rd8+32];
	add.f64 	%fd62, %fd60, %fd61;
	ld.global.f64 	%fd63, [%rd8+40];
	add.f64 	%fd64, %fd62, %fd63;
	ld.global.f64 	%fd65, [%rd8+48];
	add.f64 	%fd66, %fd64, %fd65;
	ld.global.f64 	%fd67, [%rd8+56];
	add.f64 	%fd87, %fd66, %fd67;
	add.s32 	%r37, %r37, 8;
$L__BB1_8:
	setp.eq.s32 	%p7, %r12, 0;
	@%p7 bra 	$L__BB1_14;
	and.b32  	%r15, %r25, 3;
	setp.lt.u32 	%p8, %r12, 4;
	@%p8 bra 	$L__BB1_11;
	add.s32 	%r31, %r37, %r3;
	mul.wide.s32 	%rd9, %r31, 8;
	add.s64 	%rd10, %rd1, %rd9;
	ld.global.f64 	%fd69, [%rd10];
	add.f64 	%fd70, %fd87, %fd69;
	ld.global.f64 	%fd71, [%rd10+8];
	add.f64 	%fd72, %fd70, %fd71;
	ld.global.f64 	%fd73, [%rd10+16];
	add.f64 	%fd74, %fd72, %fd73;
	ld.global.f64 	%fd75, [%rd10+24];
	add.f64 	%fd87, %fd74, %fd75;
	add.s32 	%r37, %r37, 4;
$L__BB1_11:
	setp.eq.s32 	%p9, %r15, 0;
	@%p9 bra 	$L__BB1_14;
	add.s32 	%r40, %r37, %r3;
	neg.s32 	%r39, %r15;
$L__BB1_13:
	.pragma "nounroll";
	mul.wide.s32 	%rd11, %r40, 8;
	add.s64 	%rd12, %rd1, %rd11;
	ld.global.f64 	%fd76, [%rd12];
	add.f64 	%fd87, %fd87, %fd76;
	add.s32 	%r40, %r40, 1;
	add.s32 	%r39, %r39, 1;
	setp.ne.s32 	%p10, %r39, 0;
	@%p10 bra 	$L__BB1_13;
$L__BB1_14:
	cvt.rn.f64.s32 	%fd77, %r25;
	div.rn.f64 	%fd88, %fd87, %fd77;
$L__BB1_15:
	setp.ge.s32 	%p11, %r2, %r26;
	shl.b32 	%r32, %r1, 3;
	mov.u32 	%r33, _ZZ26compute_mean_kernel_sharedPdS_iiE5sdata;
	add.s32 	%r24, %r33, %r32;
	st.shared.f64 	[%r24], %fd88;
	bar.sync 	0;
	@%p11 bra 	$L__BB1_17;
	ld.shared.f64 	%fd78, [%r24];
	cvta.to.global.u64 	%rd13, %rd3;
	mul.wide.s32 	%rd14, %r2, 8;
	add.s64 	%rd15, %rd13, %rd14;
	st.global.f64 	[%rd15], %fd78;
$L__BB1_17:
	ret;

}
	// .globl	_Z21compute_stddev_kernelPdS_S_ii
.visible .entry _Z21compute_stddev_kernelPdS_S_ii(
	.param .u64 .ptr .align 1 _Z21compute_stddev_kernelPdS_S_ii_param_0,
	.param .u64 .ptr .align 1 _Z21compute_stddev_kernelPdS_S_ii_param_1,
	.param .u64 .ptr .align 1 _Z21compute_stddev_kernelPdS_S_ii_param_2,
	.param .u32 _Z21compute_stddev_kernelPdS_S_ii_param_3,
	.param .u32 _Z21compute_stddev_kernelPdS_S_ii_param_4
)
{
	.reg .pred 	%p<11>;
	.reg .b32 	%r<38>;
	.reg .b64 	%rd<20>;
	.reg .b64 	%fd<116>;

	ld.param.u64 	%rd5, [_Z21compute_stddev_kernelPdS_S_ii_param_0];
	ld.param.u64 	%rd3, [_Z21compute_stddev_kernelPdS_S_ii_param_1];
	ld.param.u64 	%rd4, [_Z21compute_stddev_kernelPdS_S_ii_param_2];
	ld.param.u32 	%r23, [_Z21compute_stddev_kernelPdS_S_ii_param_3];
	ld.param.u32 	%r24, [_Z21compute_stddev_kernelPdS_S_ii_param_4];
	cvta.to.global.u64 	%rd1, %rd5;
	mov.u32 	%r25, %ctaid.x;
	mov.u32 	%r26, %ntid.x;
	mov.u32 	%r27, %tid.x;
	mad.lo.s32 	%r1, %r25, %r26, %r27;
	setp.ge.s32 	%p1, %r1, %r24;
	@%p1 bra 	$L__BB2_15;
	cvta.to.global.u64 	%rd6, %rd3;
	mul.wide.s32 	%rd7, %r1, 8;
	add.s64 	%rd8, %rd6, %rd7;
	ld.global.f64 	%fd1, [%rd8];
	setp.lt.s32 	%p2, %r23, 1;
	mov.f64 	%fd115, 0d0000000000000000;
	@%p2 bra 	$L__BB2_14;
	mul.lo.s32 	%r2, %r23, %r1;
	and.b32  	%r3, %r23, 15;
	setp.lt.u32 	%p3, %r23, 16;
	mov.f64 	%fd115, 0d0000000000000000;
	mov.b32 	%r34, 0;
	@%p3 bra 	$L__BB2_5;
	and.b32  	%r34, %r23, 2147483632;
	neg.s32 	%r32, %r34;
	add.s64 	%rd2, %rd1, 64;
	mov.f64 	%fd115, 0d0000000000000000;
	mov.u32 	%r31, %r2;
$L__BB2_4:
	.pragma "nounroll";
	mul.wide.s32 	%rd9, %r31, 8;
	add.s64 	%rd10, %rd2, %rd9;
	ld.global.f64 	%fd19, [%rd10+-64];
	sub.f64 	%fd20, %fd19, %fd1;
	fma.rn.f64 	%fd21, %fd20, %fd20, %fd115;
	ld.global.f64 	%fd22, [%rd10+-56];
	sub.f64 	%fd23, %fd22, %fd1;
	fma.rn.f64 	%fd24, %fd23, %fd23, %fd21;
	ld.global.f64 	%fd25, [%rd10+-48];
	sub.f64 	%fd26, %fd25, %fd1;
	fma.rn.f64 	%fd27, %fd26, %fd26, %fd24;
	ld.global.f64 	%fd28, [%rd10+-40];
	sub.f64 	%fd29, %fd28, %fd1;
	fma.rn.f64 	%fd30, %fd29, %fd29, %fd27;
	ld.global.f64 	%fd31, [%rd10+-32];
	sub.f64 	%fd32, %fd31, %fd1;
	fma.rn.f64 	%fd33, %fd32, %fd32, %fd30;
	ld.global.f64 	%fd34, [%rd10+-24];
	sub.f64 	%fd35, %fd34, %fd1;
	fma.rn.f64 	%fd36, %fd35, %fd35, %fd33;
	ld.global.f64 	%fd37, [%rd10+-16];
	sub.f64 	%fd38, %fd37, %fd1;
	fma.rn.f64 	%fd39, %fd38, %fd38, %fd36;
	ld.global.f64 	%fd40, [%rd10+-8];
	sub.f64 	%fd41, %fd40, %fd1;
	fma.rn.f64 	%fd42, %fd41, %fd41, %fd39;
	ld.global.f64 	%fd43, [%rd10];
	sub.f64 	%fd44, %fd43, %fd1;
	fma.rn.f64 	%fd45, %fd44, %fd44, %fd42;
	ld.global.f64 	%fd46, [%rd10+8];
	sub.f64 	%fd47, %fd46, %fd1;
	fma.rn.f64 	%fd48, %fd47, %fd47, %fd45;
	ld.global.f64 	%fd49, [%rd10+16];
	sub.f64 	%fd50, %fd49, %fd1;
	fma.rn.f64 	%fd51, %fd50, %fd50, %fd48;
	ld.global.f64 	%fd52, [%rd10+24];
	sub.f64 	%fd53, %fd52, %fd1;
	fma.rn.f64 	%fd54, %fd53, %fd53, %fd51;
	ld.global.f64 	%fd55, [%rd10+32];
	sub.f64 	%fd56, %fd55, %fd1;
	fma.rn.f64 	%fd57, %fd56, %fd56, %fd54;
	ld.global.f64 	%fd58, [%rd10+40];
	sub.f64 	%fd59, %fd58, %fd1;
	fma.rn.f64 	%fd60, %fd59, %fd59, %fd57;
	ld.global.f64 	%fd61, [%rd10+48];
	sub.f64 	%fd62, %fd61, %fd1;
	fma.rn.f64 	%fd63, %fd62, %fd62, %fd60;
	ld.global.f64 	%fd64, [%rd10+56];
	sub.f64 	%fd65, %fd64, %fd1;
	fma.rn.f64 	%fd115, %fd65, %fd65, %fd63;
	add.s32 	%r32, %r32, 16;
	add.s32 	%r31, %r31, 16;
	setp.ne.s32 	%p4, %r32, 0;
	@%p4 bra 	$L__BB2_4;
$L__BB2_5:
	setp.eq.s32 	%p5, %r3, 0;
	@%p5 bra 	$L__BB2_14;
	and.b32  	%r11, %r23, 7;
	setp.lt.u32 	%p6, %r3, 8;
	@%p6 bra 	$L__BB2_8;
	add.s32 	%r29, %r34, %r2;
	mul.wide.s32 	%rd11, %r29, 8;
	add.s64 	%rd12, %rd1, %rd11;
	ld.global.f64 	%fd67, [%rd12];
	sub.f64 	%fd68, %fd67, %fd1;
	fma.rn.f64 	%fd69, %fd68, %fd68, %fd115;
	ld.global.f64 	%fd70, [%rd12+8];
	sub.f64 	%fd71, %fd70, %fd1;
	fma.rn.f64 	%fd72, %fd71, %fd71, %fd69;
	ld.global.f64 	%fd73, [%rd12+16];
	sub.f64 	%fd74, %fd73, %fd1;
	fma.rn.f64 	%fd75, %fd74, %fd74, %fd72;
	ld.global.f64 	%fd76, [%rd12+24];
	sub.f64 	%fd77, %fd76, %fd1;
	fma.rn.f64 	%fd78, %fd77, %fd77, %fd75;
	ld.global.f64 	%fd79, [%rd12+32];
	sub.f64 	%fd80, %fd79, %fd1;
	fma.rn.f64 	%fd81, %fd80, %fd80, %fd78;
	ld.global.f64 	%fd82, [%rd12+40];
	sub.f64 	%fd83, %fd82, %fd1;
	fma.rn.f64 	%fd84, %fd83, %fd83, %fd81;
	ld.global.f64 	%fd85, [%rd12+48];
	sub.f64 	%fd86, %fd85, %fd1;
	fma.rn.f64 	%fd87, %fd86, %fd86, %fd84;
	ld.global.f64 	%fd88, [%rd12+56];
	sub.f64 	%fd89, %fd88, %fd1;
	fma.rn.f64 	%fd115, %fd89, %fd89, %fd87;
	add.s32 	%r34, %r34, 8;
$L__BB2_8:
	setp.eq.s32 	%p7, %r11, 0;
	@%p7 bra 	$L__BB2_14;
	and.b32  	%r14, %r23, 3;
	setp.lt.u32 	%p8, %r11, 4;
	@%p8 bra 	$L__BB2_11;
	add.s32 	%r30, %r34, %r2;
	mul.wide.s32 	%rd13, %r30, 8;
	add.s64 	%rd14, %rd1, %rd13;
	ld.global.f64 	%fd91, [%rd14];
	sub.f64 	%fd92, %fd91, %fd1;
	fma.rn.f64 	%fd93, %fd92, %fd92, %fd115;
	ld.global.f64 	%fd94, [%rd14+8];
	sub.f64 	%fd95, %fd94, %fd1;
	fma.rn.f64 	%fd96, %fd95, %fd95, %fd93;
	ld.global.f64 	%fd97, [%rd14+16];
	sub.f64 	%fd98, %fd97, %fd1;
	fma.rn.f64 	%fd99, %fd98, %fd98, %fd96;
	ld.global.f64 	%fd100, [%rd14+24];
	sub.f64 	%fd101, %fd100, %fd1;
	fma.rn.f64 	%fd115, %fd101, %fd101, %fd99;
	add.s32 	%r34, %r34, 4;
$L__BB2_11:
	setp.eq.s32 	%p9, %r14, 0;
	@%p9 bra 	$L__BB2_14;
	add.s32 	%r37, %r34, %r2;
	neg.s32 	%r36, %r14;
$L__BB2_13:
	.pragma "nounroll";
	mul.wide.s32 	%rd15, %r37, 8;
	add.s64 	%rd16, %rd1, %rd15;
	ld.global.f64 	%fd102, [%rd16];
	sub.f64 	%fd103, %fd102, %fd1;
	fma.rn.f64 	%fd115, %fd103, %fd103, %fd115;
	add.s32 	%r37, %r37, 1;
	add.s32 	%r36, %r36, 1;
	setp.ne.s32 	%p10, %r36, 0;
	@%p10 bra 	$L__BB2_13;
$L__BB2_14:
	cvt.rn.f64.s32 	%fd104, %r23;
	div.rn.f64 	%fd105, %fd115, %fd104;
	sqrt.rn.f64 	%fd106, %fd105;
	cvta.to.global.u64 	%rd17, %rd4;
	add.s64 	%rd19, %rd17, %rd7;
	st.global.f64 	[%rd19], %fd106;
$L__BB2_15:
	ret;

}
	// .globl	_Z33compute_correlation_kernel_simplePdS_S_S_ii
.visible .entry _Z33compute_correlation_kernel_simplePdS_S_S_ii(
	.param .u64 .ptr .align 1 _Z33compute_correlation_kernel_simplePdS_S_S_ii_param_0,
	.param .u64 .ptr .align 1 _Z33compute_correlation_kernel_simplePdS_S_S_ii_param_1,
	.param .u64 .ptr .align 1 _Z33compute_correlation_kernel_simplePdS_S_S_ii_param_2,
	.param .u64 .ptr .align 1 _Z33compute_correlation_kernel_simplePdS_S_S_ii_param_3,
	.param .u32 _Z33compute_correlation_kernel_simplePdS_S_S_ii_param_4,
	.param .u32 _Z33compute_correlation_kernel_simplePdS_S_S_ii_param_5
)
{
	.reg .pred 	%p<14>;
	.reg .b32 	%r<33>;
	.reg .b64 	%rd<64>;
	.reg .b64 	%fd<107>;

	ld.param.u64 	%rd11, [_Z33compute_correlation_kernel_simplePdS_S_S_ii_param_0];
	ld.param.u64 	%rd9, [_Z33compute_correlation_kernel_simplePdS_S_S_ii_param_1];
	ld.param.u64 	%rd10, [_Z33compute_correlation_kernel_simplePdS_S_S_ii_param_2];
	ld.param.u64 	%rd12, [_Z33compute_correlation_kernel_simplePdS_S_S_ii_param_3];
	ld.param.u32 	%r16, [_Z33compute_correlation_kernel_simplePdS_S_S_ii_param_4];
	ld.param.u32 	%r17, [_Z33compute_correlation_kernel_simplePdS_S_S_ii_param_5];
	cvta.to.global.u64 	%rd1, %rd11;
	cvta.to.global.u64 	%rd2, %rd12;
	mov.u32 	%r1, %ctaid.y;
	mov.u32 	%r2, %ctaid.x;
	max.s32 	%r18, %r1, %r2;
	setp.ge.s32 	%p1, %r18, %r17;
	@%p1 bra 	$L__BB3_16;
	cvta.to.global.u64 	%rd13, %rd9;
	mul.wide.u32 	%rd14, %r1, 8;
	add.s64 	%rd15, %rd13, %rd14;
	ld.global.f64 	%fd1, [%rd15];
	mul.wide.u32 	%rd16, %r2, 8;
	add.s64 	%rd17, %rd13, %rd16;
	ld.global.f64 	%fd2, [%rd17];
	setp.lt.s32 	%p2, %r16, 1;
	mov.f64 	%fd106, 0d0000000000000000;
	@%p2 bra 	$L__BB3_13;
	mul.lo.s32 	%r3, %r16, %r1;
	mul.lo.s32 	%r4, %r16, %r2;
	and.b32  	%r5, %r16, 7;
	setp.lt.u32 	%p3, %r16, 8;
	mov.f64 	%fd106, 0d0000000000000000;
	mov.b32 	%r31, 0;
	@%p3 bra 	$L__BB3_5;
	and.b32  	%r31, %r16, 2147483640;
	neg.s32 	%r29, %r31;
	mul.wide.u32 	%rd18, %r3, 8;
	add.s64 	%rd19, %rd18, %rd1;
	add.s64 	%rd63, %rd19, 32;
	mul.wide.u32 	%rd20, %r4, 8;
	add.s64 	%rd21, %rd20, %rd1;
	add.s64 	%rd62, %rd21, 32;
	mov.f64 	%fd106, 0d0000000000000000;
$L__BB3_4:
	.pragma "nounroll";
	ld.global.f64 	%fd21, [%rd63+-32];
	sub.f64 	%fd22, %fd21, %fd1;
	ld.global.f64 	%fd23, [%rd62+-32];
	sub.f64 	%fd24, %fd23, %fd2;
	fma.rn.f64 	%fd25, %fd22, %fd24, %fd106;
	ld.global.f64 	%fd26, [%rd63+-24];
	sub.f64 	%fd27, %fd26, %fd1;
	ld.global.f64 	%fd28, [%rd62+-24];
	sub.f64 	%fd29, %fd28, %fd2;
	fma.rn.f64 	%fd30, %fd27, %fd29, %fd25;
	ld.global.f64 	%fd31, [%rd63+-16];
	sub.f64 	%fd32, %fd31, %fd1;
	ld.global.f64 	%fd33, [%rd62+-16];
	sub.f64 	%fd34, %fd33, %fd2;
	fma.rn.f64 	%fd35, %fd32, %fd34, %fd30;
	ld.global.f64 	%fd36, [%rd63+-8];
	sub.f64 	%fd37, %fd36, %fd1;
	ld.global.f64 	%fd38, [%rd62+-8];
	sub.f64 	%fd39, %fd38, %fd2;
	fma.rn.f64 	%fd40, %fd37, %fd39, %fd35;
	ld.global.f64 	%fd41, [%rd63];
	sub.f64 	%fd42, %fd41, %fd1;
	ld.global.f64 	%fd43, [%rd62];
	sub.f64 	%fd44, %fd43, %fd2;
	fma.rn.f64 	%fd45, %fd42, %fd44, %fd40;
	ld.global.f64 	%fd46, [%rd63+8];
	sub.f64 	%fd47, %fd46, %fd1;
	ld.global.f64 	%fd48, [%rd62+8];
	sub.f64 	%fd49, %fd48, %fd2;
	fma.rn.f64 	%fd50, %fd47, %fd49, %fd45;
	ld.global.f64 	%fd51, [%rd63+16];
	sub.f64 	%fd52, %fd51, %fd1;
	ld.global.f64 	%fd53, [%rd62+16];
	sub.f64 	%fd54, %fd53, %fd2;
	fma.rn.f64 	%fd55, %fd52, %fd54, %fd50;
	ld.global.f64 	%fd56, [%rd63+24];
	sub.f64 	%fd57, %fd56, %fd1;
	ld.global.f64 	%fd58, [%rd62+24];
	sub.f64 	%fd59, %fd58, %fd2;
	fma.rn.f64 	%fd106, %fd57, %fd59, %fd55;
	add.s32 	%r29, %r29, 8;
	add.s64 	%rd63, %rd63, 64;
	add.s64 	%rd62, %rd62, 64;
	setp.ne.s32 	%p4, %r29, 0;
	@%p4 bra 	$L__BB3_4;
$L__BB3_5:
	setp.eq.s32 	%p5, %r5, 0;
	@%p5 bra 	$L__BB3_13;
	and.b32  	%r11, %r16, 3;
	setp.lt.u32 	%p6, %r5, 4;
	@%p6 bra 	$L__BB3_8;
	add.s32 	%r20, %r31, %r3;
	mul.wide.u32 	%rd22, %r20, 8;
	add.s64 	%rd23, %rd1, %rd22;
	ld.global.f64 	%fd61, [%rd23];
	sub.f64 	%fd62, %fd61, %fd1;
	add.s32 	%r21, %r31, %r4;
	mul.wide.u32 	%rd24, %r21, 8;
	add.s64 	%rd25, %rd1, %rd24;
	ld.global.f64 	%fd63, [%rd25];
	sub.f64 	%fd64, %fd63, %fd2;
	fma.rn.f64 	%fd65, %fd62, %fd64, %fd106;
	cvt.u64.u32 	%rd26, %r3;
	cvt.u64.u32 	%rd27, %r31;
	add.s64 	%rd28, %rd27, %rd26;
	shl.b64 	%rd29, %rd28, 3;
	add.s64 	%rd30, %rd1, %rd29;
	ld.global.f64 	%fd66, [%rd30+8];
	sub.f64 	%fd67, %fd66, %fd1;
	cvt.u64.u32 	%rd31, %r4;
	add.s64 	%rd32, %rd27, %rd31;
	shl.b64 	%rd33, %rd32, 3;
	add.s64 	%rd34, %rd1, %rd33;
	ld.global.f64 	%fd68, [%rd34+8];
	sub.f64 	%fd69, %fd68, %fd2;
	fma.rn.f64 	%fd70, %fd67, %fd69, %fd65;
	ld.global.f64 	%fd71, [%rd30+16];
	sub.f64 	%fd72, %fd71, %fd1;
	ld.global.f64 	%fd73, [%rd34+16];
	sub.f64 	%fd74, %fd73, %fd2;
	fma.rn.f64 	%fd75, %fd72, %fd74, %fd70;
	ld.global.f64 	%fd76, [%rd30+24];
	sub.f64 	%fd77, %fd76, %fd1;
	ld.global.f64 	%fd78, [%rd34+24];
	sub.f64 	%fd79, %fd78, %fd2;
	fma.rn.f64 	%fd106, %fd77, %fd79, %fd75;
	add.s32 	%r31, %r31, 4;
$L__BB3_8:
	setp.eq.s32 	%p7, %r11, 0;
	@%p7 bra 	$L__BB3_13;
	setp.eq.s32 	%p8, %r11, 1;
	@%p8 bra 	$L__BB3_11;
	add.s32 	%r22, %r31, %r3;
	mul.wide.u32 	%rd35, %r22, 8;
	add.s64 	%rd36, %rd1, %rd35;
	ld.global.f64 	%fd81, [%rd36];
	sub.f64 	%fd82, %fd81, %fd1;
	add.s32 	%r23, %r31, %r4;
	mul.wide.u32 	%rd37, %r23, 8;
	add.s64 	%rd38, %rd1, %rd37;
	ld.global.f64 	%fd83, [%rd38];
	sub.f64 	%fd84, %fd83, %fd2;
	fma.rn.f64 	%fd85, %fd82, %fd84, %fd106;
	cvt.u64.u32 	%rd39, %r3;
	cvt.u64.u32 	%rd40, %r31;
	add.s64 	%rd41, %rd40, %rd39;
	shl.b64 	%rd42, %rd41, 3;
	add.s64 	%rd43, %rd1, %rd42;
	ld.global.f64 	%fd86, [%rd43+8];
	sub.f64 	%fd87, %fd86, %fd1;
	cvt.u64.u32 	%rd44, %r4;
	add.s64 	%rd45, %rd40, %rd44;
	shl.b64 	%rd46, %rd45, 3;
	add.s64 	%rd47, %rd1, %rd46;
	ld.global.f64 	%fd88, [%rd47+8];
	sub.f64 	%fd89, %fd88, %fd2;
	fma.rn.f64 	%fd106, %fd87, %fd89, %fd85;
	add.s32 	%r31, %r31, 2;
$L__BB3_11:
	and.b32  	%r24, %r16, 1;
	setp.eq.b32 	%p9, %r24, 1;
	not.pred 	%p10, %p9;
	@%p10 bra 	$L__BB3_13;
	add.s32 	%r25, %r31, %r3;
	mul.wide.u32 	%rd48, %r25, 8;
	add.s64 	%rd49, %rd1, %rd48;
	ld.global.f64 	%fd90, [%rd49];
	sub.f64 	%fd91, %fd90, %fd1;
	add.s32 	%r26, %r31, %r4;
	mul.wide.u32 	%rd50, %r26, 8;
	add.s64 	%rd51, %rd1, %rd50;
	ld.global.f64 	%fd92, [%rd51];
	sub.f64 	%fd93, %fd92, %fd2;
	fma.rn.f64 	%fd106, %fd91, %fd93, %fd106;
$L__BB3_13:
	cvta.to.global.u64 	%rd52, %rd10;
	mul.wide.u32 	%rd53, %r1, 8;
	add.s64 	%rd54, %rd52, %rd53;
	ld.global.f64 	%fd15, [%rd54];
	mul.wide.u32 	%rd55, %r2, 8;
	add.s64 	%rd56, %rd52, %rd55;
	ld.global.f64 	%fd94, [%rd56];
	setp.leu.f64 	%p11, %fd15, 0d3DDB7CDFD9D7BDBB;
	setp.leu.f64 	%p12, %fd94, 0d3DDB7CDFD9D7BDBB;
	or.pred  	%p13, %p11, %p12;
	@%p13 bra 	$L__BB3_15;
	cvt.rn.f64.s32 	%fd95, %r16;
	mul.f64 	%fd96, %fd15, %fd95;
	mul.f64 	%fd97, %fd96, %fd94;
	div.rn.f64 	%fd98, %fd106, %fd97;
	mad.lo.s32 	%r28, %r17, %r1, %r2;
	mul.wide.u32 	%rd60, %r28, 8;
	add.s64 	%rd61, %rd2, %rd60;
	st.global.f64 	[%rd61], %fd98;
	bra.uni 	$L__BB3_16;
$L__BB3_15:
	mad.lo.s32 	%r27, %r17, %r1, %r2;
	mul.wide.u32 	%rd57, %r27, 8;
	add.s64 	%rd58, %rd2, %rd57;
	mov.b64 	%rd59, 0;
	st.global.u64 	[%rd58], %rd59;
$L__BB3_16:
	ret;

}
	// .globl	_Z32compute_correlation_kernel_tiledPdS_S_S_ii
.visible .entry _Z32compute_correlation_kernel_tiledPdS_S_S_ii(
	.param .u64 .ptr .align 1 _Z32compute_correlation_kernel_tiledPdS_S_S_ii_param_0,
	.param .u64 .ptr .align 1 _Z32compute_correlation_kernel_tiledPdS_S_S_ii_param_1,
	.param .u64 .ptr .align 1 _Z32compute_correlation_kernel_tiledPdS_S_S_ii_param_2,
	.param .u64 .ptr .align 1 _Z32compute_correlation_kernel_tiledPdS_S_S_ii_param_3,
	.param .u32 _Z32compute_correlation_kernel_tiledPdS_S_S_ii_param_4,
	.param .u32 _Z32compute_correlation_kernel_tiledPdS_S_S_ii_param_5
)
{
	.reg .pred 	%p<22>;
	.reg .b32 	%r<56>;
	.reg .b64 	%rd<27>;
	.reg .b64 	%fd<39>;
	// demoted variable
	.shared .align 8 .b8 _ZZ32compute_correlation_kernel_tiledPdS_S_S_iiE6tile_x[2048];
	// demoted variable
	.shared .align 8 .b8 _ZZ32compute_correlation_kernel_tiledPdS_S_S_iiE6tile_y[2048];
	ld.param.u64 	%rd5, [_Z32compute_correlation_kernel_tiledPdS_S_S_ii_param_0];
	ld.param.u64 	%rd6, [_Z32compute_correlation_kernel_tiledPdS_S_S_ii_param_1];
	ld.param.u64 	%rd7, [_Z32compute_correlation_kernel_tiledPdS_S_S_ii_param_3];
	ld.param.u32 	%r23, [_Z32compute_correlation_kernel_tiledPdS_S_S_ii_param_4];
	ld.param.u32 	%r24, [_Z32compute_correlation_kernel_tiledPdS_S_S_ii_param_5];
	cvta.to.global.u64 	%rd1, %rd5;
	cvta.to.global.u64 	%rd2, %rd7;
	cvta.to.global.u64 	%rd3, %rd6;
	mov.u32 	%r1, %tid.x;
	mov.u32 	%r2, %tid.y;
	mov.u32 	%r25, %ctaid.y;
	shl.b32 	%r26, %r25, 4;
	add.s32 	%r3, %r26, %r2;
	mov.u32 	%r27, %ctaid.x;
	shl.b32 	%r28, %r27, 4;
	add.s32 	%r4, %r28, %r1;
	setp.ge.s32 	%p2, %r3, %r24;
	mov.f64 	%fd31, 0d0000000000000000;
	@%p2 bra 	$L__BB4_2;
	mul.wide.u32 	%rd8, %r3, 8;
	add.s64 	%rd9, %rd3, %rd8;
	ld.global.f64 	%fd31, [%rd9];
$L__BB4_2:
	setp.ge.s32 	%p3, %r4, %r24;
	mov.f64 	%fd32, 0d0000000000000000;
	@%p3 bra 	$L__BB4_4;
	mul.wide.s32 	%rd10, %r4, 8;
	add.s64 	%rd11, %rd3, %rd10;
	ld.global.f64 	%fd32, [%rd11];
$L__BB4_4:
	setp.lt.s32 	%p4, %r23, 1;
	mov.f64 	%fd37, 0d0000000000000000;
	@%p4 bra 	$L__BB4_14;
	add.s32 	%r30, %r23, 15;
	shr.u32 	%r5, %r30, 4;
	shl.b32 	%r31, %r2, 7;
	mov.u32 	%r32, _ZZ32compute_correlation_kernel_tiledPdS_S_S_iiE6tile_x;
	add.s32 	%r6, %r32, %r31;
	mul.lo.s32 	%r7, %r23, %r3;
	mul.lo.s32 	%r8, %r23, %r4;
	max.s32 	%r33, %r3, %r4;
	setp.lt.s32 	%p1, %r33, %r24;
	mov.f64 	%fd37, 0d0000000000000000;
	mov.b32 	%r51, 0;
	not.pred 	%p12, %p1;
$L__BB4_6:
	setp.ge.s32 	%p5, %r3, %r24;
	shl.b32 	%r53, %r51, 4;
	add.s32 	%r11, %r53, %r1;
	add.s32 	%r12, %r53, %r2;
	setp.ge.s32 	%p6, %r11, %r23;
	mov.f64 	%fd34, 0d0000000000000000;
	or.pred  	%p7, %p5, %p6;
	@%p7 bra 	$L__BB4_8;
	add.s32 	%r35, %r11, %r7;
	mul.wide.u32 	%rd12, %r35, 8;
	add.s64 	%rd13, %rd1, %rd12;
	ld.global.f64 	%fd21, [%rd13];
	sub.f64 	%fd34, %fd21, %fd31;
$L__BB4_8:
	setp.ge.s32 	%p8, %r4, %r24;
	shl.b32 	%r36, %r1, 3;
	add.s32 	%r37, %r6, %r36;
	st.shared.f64 	[%r37], %fd34;
	setp.ge.s32 	%p9, %r12, %r23;
	mov.f64 	%fd35, 0d0000000000000000;
	or.pred  	%p10, %p8, %p9;
	@%p10 bra 	$L__BB4_10;
	add.s32 	%r38, %r12, %r8;
	mul.wide.s32 	%rd14, %r38, 8;
	add.s64 	%rd15, %rd1, %rd14;
	ld.global.f64 	%fd23, [%rd15];
	sub.f64 	%fd35, %fd23, %fd32;
$L__BB4_10:
	shl.b32 	%r39, %r2, 7;
	mov.u32 	%r40, _ZZ32compute_correlation_kernel_tiledPdS_S_S_iiE6tile_y;
	add.s32 	%r41, %r40, %r39;
	add.s32 	%r43, %r41, %r36;
	st.shared.f64 	[%r43], %fd35;
	bar.sync 	0;
	setp.ge.s32 	%p11, %r53, %r23;
	or.pred  	%p13, %p12, %p11;
	@%p13 bra 	$L__BB4_13;
	add.s32 	%r55, %r40, %r36;
	mov.b32 	%r54, 1;
	mov.u32 	%r52, %r6;
$L__BB4_12:
	add.s32 	%r47, %r54, -1;
	ld.shared.f64 	%fd24, [%r52];
	ld.shared.f64 	%fd25, [%r55];
	fma.rn.f64 	%fd37, %fd24, %fd25, %fd37;
	setp.lt.u32 	%p14, %r47, 15;
	add.s32 	%r53, %r53, 1;
	setp.lt.s32 	%p15, %r53, %r23;
	and.pred  	%p16, %p14, %p15;
	add.s32 	%r55, %r55, 128;
	add.s32 	%r54, %r54, 1;
	add.s32 	%r52, %r52, 8;
	@%p16 bra 	$L__BB4_12;
$L__BB4_13:
	bar.sync 	0;
	add.s32 	%r51, %r51, 1;
	setp.ne.s32 	%p17, %r51, %r5;
	@%p17 bra 	$L__BB4_6;
$L__BB4_14:
	max.s32 	%r48, %r3, %r4;
	setp.ge.s32 	%p18, %r48, %r24;
	@%p18 bra 	$L__BB4_18;
	ld.param.u64 	%rd26, [_Z32compute_correlation_kernel_tiledPdS_S_S_ii_param_2];
	cvta.to.global.u64 	%rd16, %rd26;
	mul.wide.u32 	%rd17, %r3, 8;
	add.s64 	%rd18, %rd16, %rd17;
	ld.global.f64 	%fd14, [%rd18];
	mul.wide.s32 	%rd19, %r4, 8;
	add.s64 	%rd20, %rd16, %rd19;
	ld.global.f64 	%fd26, [%rd20];
	setp.leu.f64 	%p19, %fd14, 0d3DDB7CDFD9D7BDBB;
	setp.leu.f64 	%p20, %fd26, 0d3DDB7CDFD9D7BDBB;
	or.pred  	%p21, %p19, %p20;
	@%p21 bra 	$L__BB4_17;
	cvt.rn.f64.s32 	%fd27, %r23;
	mul.f64 	%fd28, %fd14, %fd27;
	mul.f64 	%fd29, %fd28, %fd26;
	div.rn.f64 	%fd30, %fd37, %fd29;
	mad.lo.s32 	%r50, %r24, %r3, %r4;
	mul.wide.s32 	%rd24, %r50, 8;
	add.s64 	%rd25, %rd2, %rd24;
	st.global.f64 	[%rd25], %fd30;
	bra.uni 	$L__BB4_18;
$L__BB4_17:
	mad.lo.s32 	%r49, %r24, %r3, %r4;
	mul.wide.s32 	%rd21, %r49, 8;
	add.s64 	%rd22, %rd2, %rd21;
	mov.b64 	%rd23, 0;
	st.global.u64 	[%rd22], %rd23;
$L__BB4_18:
	ret;

}


// ===== COMPILED SASS (sm_100) =====

	.target	sm_100

	.elftype	@"ET_EXEC"


//--------------------- .note.nv.tkinfo           --------------------------
	.section	.note.nv.tkinfo,"",@"SHT_NOTE"
	.sectionflags	@"SHF_NOTE_NV_TKINFO"
	.tkinfo
        /*0018*/ 	.word	0x00000002
        /*0030*/ 	.string	""
        /*0030*/ 	.string	"ptxas"
        /*0030*/ 	.string	"Cuda compilation tools, release 13.0, V13.0.88"
        /*0030*/ 	.string	"Build cuda_13.0.r13.0/compiler.36424714_0"
        /*0030*/ 	.string	"-arch sm_100 -m 64 "



//--------------------- .note.nv.cuinfo           --------------------------
	.section	.note.nv.cuinfo,"",@"SHT_NOTE"
	.sectionflags	@"SHF_NOTE_NV_CUINFO"
        /*0018*/ 	.short	0x0002
        /*001a*/ 	.short	0x0064
        /*001c*/ 	.short	0x0082
	.zero		2


//--------------------- .nv.info                  --------------------------
	.section	.nv.info,"",@"SHT_CUDA_INFO"
	.align	4


	//----- nvinfo : EIATTR_REGCOUNT
	.align		4
        /*0000*/ 	.byte	0x04, 0x2f
        /*0002*/ 	.short	(.L_1 - .L_0)
	.align		4
.L_0:
        /*0004*/ 	.word	index@(_Z19compute_mean_kernelPdS_ii)
        /*0008*/ 	.word	0x0000001e


	//----- nvinfo : EIATTR_FRAME_SIZE
	.align		4
.L_1:
        /*000c*/ 	.byte	0x04, 0x11
        /*000e*/ 	.short	(.L_3 - .L_2)
	.align		4
.L_2:
        /*0010*/ 	.word	index@($__internal_5_$__cuda_sm20_div_rn_f64_full)
        /*0014*/ 	.word	0x00000000


	//----- nvinfo : EIATTR_FRAME_SIZE
	.align		4
.L_3:
        /*0018*/ 	.byte	0x04, 0x11
        /*001a*/ 	.short	(.L_5 - .L_4)
	.align		4
.L_4:
        /*001c*/ 	.word	index@(_Z19compute_mean_kernelPdS_ii)
        /*0020*/ 	.word	0x00000000


	//----- nvinfo : EIATTR_REGCOUNT
	.align		4
.L_5:
        /*0024*/ 	.byte	0x04, 0x2f
        /*0026*/ 	.short	(.L_7 - .L_6)
	.align		4
.L_6:
        /*0028*/ 	.word	index@(_Z26compute_mean_kernel_sharedPdS_ii)
        /*002c*/ 	.word	0x0000001f


	//----- nvinfo : EIATTR_FRAME_SIZE
	.align		4
.L_7:
        /*0030*/ 	.byte	0x04, 0x11
        /*0032*/ 	.short	(.L_9 - .L_8)
	.align		4
.L_8:
        /*0034*/ 	.word	index@($__internal_4_$__cuda_sm20_div_rn_f64_full)
        /*0038*/ 	.word	0x00000000


	//----- nvinfo : EIATTR_FRAME_SIZE
	.align		4
.L_9:
        /*003c*/ 	.byte	0x04, 0x11
        /*003e*/ 	.short	(.L_11 - .L_10)
	.align		4
.L_10:
        /*0040*/ 	.word	index@(_Z26compute_mean_kernel_sharedPdS_ii)
        /*0044*/ 	.word	0x00000000


	//----- nvinfo : EIATTR_REGCOUNT
	.align		4
.L_11:
        /*0048*/ 	.byte	0x04, 0x2f
        /*004a*/ 	.short	(.L_13 - .L_12)
	.align		4
.L_12:
        /*004c*/ 	.word	index@(_Z21compute_stddev_kernelPdS_S_ii)
        /*0050*/ 	.word	0x0000001e


	//----- nvinfo : EIATTR_FRAME_SIZE
	.align		4
.L_13:
        /*0054*/ 	.byte	0x04, 0x11
        /*0056*/ 	.short	(.L_15 - .L_14)
	.align		4
.L_14:
        /*0058*/ 	.word	index@($__internal_3_$__cuda_sm20_dsqrt_rn_f64_mediumpath_v1)
        /*005c*/ 	.word	0x00000000


	//----- nvinfo : EIATTR_FRAME_SIZE
	.align		4
.L_15:
        /*0060*/ 	.byte	0x04, 0x11
        /*0062*/ 	.short	(.L_17 - .L_16)
	.align		4
.L_16:
        /*0064*/ 	.word	index@($__internal_2_$__cuda_sm20_div_rn_f64_full)
        /*0068*/ 	.word	0x00000000


	//----- nvinfo : EIATTR_FRAME_SIZE
	.align		4
.L_17:
        /*006c*/ 	.byte	0x04, 0x11
        /*006e*/ 	.short	(.L_19 - .L_18)
	.align		4
.L_18:
        /*0070*/ 	.word	index@(_Z21compute_stddev_kernelPdS_S_ii)
        /*0074*/ 	.word	0x00000000


	//----- nvinfo : EIATTR_REGCOUNT
	.align		4
.L_19:
        /*0078*/ 	.byte	0x04, 0x2f
        /*007a*/ 	.short	(.L_21 - .L_20)
	.align		4
.L_20:
        /*007c*/ 	.word	index@(_Z33compute_correlation_kernel_simplePdS_S_S_ii)
        /*0080*/ 	.word	0x0000001e


	//----- nvinfo : EIATTR_FRAME_SIZE
	.align		4
.L_21:
        /*0084*/ 	.byte	0x04, 0x11
        /*0086*/ 	.short	(.L_23 - .L_22)
	.align		4
.L_22:
        /*0088*/ 	.word	index@($__internal_1_$__cuda_sm20_div_rn_f64_full)
        /*008c*/ 	.word	0x00000000


	//----- nvinfo : EIATTR_FRAME_SIZE
	.align		4
.L_23:
        /*0090*/ 	.byte	0x04, 0x11
        /*0092*/ 	.short	(.L_25 - .L_24)
	.align		4
.L_24:
        /*0094*/ 	.word	index@(_Z33compute_correlation_kernel_simplePdS_S_S_ii)
        /*0098*/ 	.word	0x00000000


	//----- nvinfo : EIATTR_REGCOUNT
	.align		4
.L_25:
        /*009c*/ 	.byte	0x04, 0x2f
        /*009e*/ 	.short	(.L_27 - .L_26)
	.align		4
.L_26:
        /*00a0*/ 	.word	index@(_Z32compute_correlation_kernel_tiledPdS_S_S_ii)
        /*00a4*/ 	.word	0x0000001a


	//----- nvinfo : EIATTR_FRAME_SIZE
	.align		4
.L_27:
        /*00a8*/ 	.byte	0x04, 0x11
        /*00aa*/ 	.short	(.L_29 - .L_28)
	.align		4
.L_28:
        /*00ac*/ 	.word	index@($__internal_0_$__cuda_sm20_div_rn_f64_full)
        /*00b0*/ 	.word	0x00000000


	//----- nvinfo : EIATTR_FRAME_SIZE
	.align		4
.L_29:
        /*00b4*/ 	.byte	0x04, 0x11
        /*00b6*/ 	.short	(.L_31 - .L_30)
	.align		4
.L_30:
        /*00b8*/ 	.word	index@(_Z32compute_correlation_kernel_tiledPdS_S_S_ii)
        /*00bc*/ 	.word	0x00000000


	//----- nvinfo : EIATTR_MIN_STACK_SIZE
	.align		4
.L_31:
        /*00c0*/ 	.byte	0x04, 0x12
        /*00c2*/ 	.short	(.L_33 - .L_32)
	.align		4
.L_32:
        /*00c4*/ 	.word	index@(_Z32compute_correlation_kernel_tiledPdS_S_S_ii)
        /*00c8*/ 	.word	0x00000000


	//----- nvinfo : EIATTR_MIN_STACK_SIZE
	.align		4
.L_33:
        /*00cc*/ 	.byte	0x04, 0x12
        /*00ce*/ 	.short	(.L_35 - .L_34)
	.align		4
.L_34:
        /*00d0*/ 	.word	index@(_Z33compute_correlation_kernel_simplePdS_S_S_ii)
        /*00d4*/ 	.word	0x00000000


	//----- nvinfo : EIATTR_MIN_STACK_SIZE
	.align		4
.L_35:
        /*00d8*/ 	.byte	0x04, 0x12
        /*00da*/ 	.short	(.L_37 - .L_36)
	.align		4
.L_36:
        /*00dc*/ 	.word	index@(_Z21compute_stddev_kernelPdS_S_ii)
        /*00e0*/ 	.word	0x00000000


	//----- nvinfo : EIATTR_MIN_STACK_SIZE
	.align		4
.L_37:
        /*00e4*/ 	.byte	0x04, 0x12
        /*00e6*/ 	.short	(.L_39 - .L_38)
	.align		4
.L_38:
        /*00e8*/ 	.word	index@(_Z26compute_mean_kernel_sharedPdS_ii)
        /*00ec*/ 	.word	0x00000000


	//----- nvinfo : EIATTR_MIN_STACK_SIZE
	.align		4
.L_39:
        /*00f0*/ 	.byte	0x04, 0x12
        /*00f2*/ 	.short	(.L_41 - .L_40)
	.align		4
.L_40:
        /*00f4*/ 	.word	index@(_Z19compute_mean_kernelPdS_ii)
        /*00f8*/ 	.word	0x00000000
.L_41:


//--------------------- .nv.compat                --------------------------
	.section	.nv.compat,"",@"SHT_CUDA_COMPAT_INFO"
	.align	4
        /*0000*/ 	.byte	0x02, 0x09, 0x00, 0x00, 0x02, 0x02, 0x01, 0x00, 0x02, 0x05, 0x05, 0x00, 0x03, 0x07, 0x01, 0x01
        /*0010*/ 	.byte	0x02, 0x03, 0x00, 0x00, 0x02, 0x06, 0x01, 0x00, 0x04, 0x0b, 0x08, 0x00, 0x01, 0x00, 0x00, 0x00
        /*0020*/ 	.byte	0x00, 0x00, 0x00, 0x00


//--------------------- .nv.info._Z32compute_correlation_kernel_tiledPdS_S_S_ii --------------------------
	.section	.nv.info._Z32compute_correlation_kernel_tiledPdS_S_S_ii,"",@"SHT_CUDA_INFO"
	.sectionflags	@""
	.align	4


	//----- nvinfo : EIATTR_CUDA_API_VERSION
	.align		4
        /*0000*/ 	.byte	0x04, 0x37
        /*0002*/ 	.short	(.L_43 - .L_42)
.L_42:
        /*0004*/ 	.word	0x00000082


	//----- nvinfo : EIATTR_KPARAM_INFO
	.align		4
.L_43:
        /*0008*/ 	.byte	0x04, 0x17
        /*000a*/ 	.short	(.L_45 - .L_44)
.L_44:
        /*000c*/ 	.word	0x00000000
        /*0010*/ 	.short	0x0005
        /*0012*/ 	.short	0x0024
        /*0014*/ 	.byte	0x00, 0xf0, 0x11, 0x00


	//----- nvinfo : EIATTR_KPARAM_INFO
	.align		4
.L_45:
        /*0018*/ 	.byte	0x04, 0x17
        /*001a*/ 	.short	(.L_47 - .L_46)
.L_46:
        /*001c*/ 	.word	0x00000000
        /*0020*/ 	.short	0x0004
        /*0022*/ 	.short	0x0020
        /*0024*/ 	.byte	0x00, 0xf0, 0x11, 0x00


	//----- nvinfo : EIATTR_KPARAM_INFO
	.align		4
.L_47:
        /*0028*/ 	.byte	0x04, 0x17
        /*002a*/ 	.short	(.L_49 - .L_48)
.L_48:
        /*002c*/ 	.word	0x00000000
        /*0030*/ 	.short	0x0003
        /*0032*/ 	.short	0x0018
        /*0034*/ 	.byte	0x00, 0xf5, 0x21, 0x00


	//----- nvinfo : EIATTR_KPARAM_INFO
	.align		4
.L_49:
        /*0038*/ 	.byte	0x04, 0x17
        /*003a*/ 	.short	(.L_51 - .L_50)
.L_50:
        /*003c*/ 	.word	0x00000000
        /*0040*/ 	.short	0x0002
        /*0042*/ 	.short	0x0010
        /*0044*/ 	.byte	0x00, 0xf5, 0x21, 0x00


	//----- nvinfo : EIATTR_KPARAM_INFO
	.align		4
.L_51:
        /*0048*/ 	.byte	0x04, 0x17
        /*004a*/ 	.short	(.L_53 - .L_52)
.L_52:
        /*004c*/ 	.word	0x00000000
        /*0050*/ 	.short	0x0001
        /*0052*/ 	.short	0x0008
        /*0054*/ 	.byte	0x00, 0xf5, 0x21, 0x00


	//----- nvinfo : EIATTR_KPARAM_INFO
	.align		4
.L_53:
        /*0058*/ 	.byte	0x04, 0x17
        /*005a*/ 	.short	(.L_55 - .L_54)
.L_54:
        /*005c*/ 	.word	0x00000000
        /*0060*/ 	.short	0x0000
        /*0062*/ 	.short	0x0000
        /*0064*/ 	.byte	0x00, 0xf5, 0x21, 0x00


	//----- nvinfo : EIATTR_SPARSE_MMA_MASK
	.align		4
.L_55:
        /*0068*/ 	.byte	0x03, 0x50
        /*006a*/ 	.short	0x0000


	//----- nvinfo : EIATTR_MAXREG_COUNT
	.align		4
        /*006c*/ 	.byte	0x03, 0x1b
        /*006e*/ 	.short	0x00ff


	//----- nvinfo : EIATTR_NUM_BARRIERS
	.align		4
        /*0070*/ 	.byte	0x02, 0x4c
        /*0072*/ 	.byte	0x01
	.zero		1


	//----- nvinfo : EIATTR_MERCURY_ISA_VERSION
	.align		4
        /*0074*/ 	.byte	0x03, 0x5f
        /*0076*/ 	.short	0x0101


	//----- nvinfo : EIATTR_VRC_CTA_INIT_COUNT
	.align		4
        /*0078*/ 	.byte	0x02, 0x4a
	.zero		1
	.zero		1


	//----- nvinfo : EIATTR_EXIT_INSTR_OFFSETS
	.align		4
        /*007c*/ 	.byte	0x04, 0x1c
        /*007e*/ 	.short	(.L_57 - .L_56)


	//   ....[0]....
.L_56:
        /*0080*/ 	.word	0x00000580


	//   ....[1]....
        /*0084*/ 	.word	0x000007f0


	//   ....[2]....
        /*0088*/ 	.word	0x00000840


	//----- nvinfo : EIATTR_CRS_STACK_SIZE
	.align		4
.L_57:
        /*008c*/ 	.byte	0x04, 0x1e
        /*008e*/ 	.short	(.L_59 - .L_58)
.L_58:
        /*0090*/ 	.word	0x00000000


	//----- nvinfo : EIATTR_CBANK_PARAM_SIZE
	.align		4
.L_59:
        /*0094*/ 	.byte	0x03, 0x19
        /*0096*/ 	.short	0x0028


	//----- nvinfo : EIATTR_PARAM_CBANK
	.align		4
        /*0098*/ 	.byte	0x04, 0x0a
        /*009a*/ 	.short	(.L_61 - .L_60)
	.align		4
.L_60:
        /*009c*/ 	.word	index@(.nv.constant0._Z32compute_correlation_kernel_tiledPdS_S_S_ii)
        /*00a0*/ 	.short	0x0380
        /*00a2*/ 	.short	0x0028


	//----- nvinfo : EIATTR_SW_WAR
	.align		4
.L_61:
        /*00a4*/ 	.byte	0x04, 0x36
        /*00a6*/ 	.short	(.L_63 - .L_62)
.L_62:
        /*00a8*/ 	.word	0x00000008
.L_63:


//--------------------- .nv.info._Z33compute_correlation_kernel_simplePdS_S_S_ii --------------------------
	.section	.nv.info._Z33compute_correlation_kernel_simplePdS_S_S_ii,"",@"SHT_CUDA_INFO"
	.sectionflags	@""
	.align	4


	//----- nvinfo : EIATTR_CUDA_API_VERSION
	.align		4
        /*0000*/ 	.byte	0x04, 0x37
        /*0002*/ 	.short	(.L_65 - .L_64)
.L_64:
        /*0004*/ 	.word	0x00000082


	//----- nvinfo : EIATTR_KPARAM_INFO
	.align		4
.L_65:
        /*0008*/ 	.byte	0x04, 0x17
        /*000a*/ 	.short	(.L_67 - .L_66)
.L_66:
        /*000c*/ 	.word	0x00000000
        /*0010*/ 	.short	0x0005
        /*0012*/ 	.short	0x0024
        /*0014*/ 	.byte	0x00, 0xf0, 0x11, 0x00


	//----- nvinfo : EIATTR_KPARAM_INFO
	.align		4
.L_67:
        /*0018*/ 	.byte	0x04, 0x17
        /*001a*/ 	.short	(.L_69 - .L_68)
.L_68:
        /*001c*/ 	.word	0x00000000
        /*0020*/ 	.short	0x0004
        /*0022*/ 	.short	0x0020
        /*0024*/ 	.byte	0x00, 0xf0, 0x11, 0x00


	//----- nvinfo : EIATTR_KPARAM_INFO
	.align		4
.L_69:
        /*0028*/ 	.byte	0x04, 0x17
        /*002a*/ 	.short	(.L_71 - .L_70)
.L_70:
        /*002c*/ 	.word	0x00000000
        /*0030*/ 	.short	0x0003
        /*0032*/ 	.short	0x0018
        /*0034*/ 	.byte	0x00, 0xf5, 0x21, 0x00


	//----- nvinfo : EIATTR_KPARAM_INFO
	.align		4
.L_71:
        /*0038*/ 	.byte	0x04, 0x17
        /*003a*/ 	.short	(.L_73 - .L_72)
.L_72:
        /*003c*/ 	.word	0x00000000
        /*0040*/ 	.short	0x0002
        /*0042*/ 	.short	0x0010
        /*0044*/ 	.byte	0x00, 0xf5, 0x21, 0x00


	//----- nvinfo : EIATTR_KPARAM_INFO
	.align		4
.L_73:
        /*0048*/ 	.byte	0x04, 0x17
        /*004a*/ 	.short	(.L_75 - .L_74)
.L_74:
        /*004c*/ 	.word	0x00000000
        /*0050*/ 	.short	0x0001
        /*0052*/ 	.short	0x0008
        /*0054*/ 	.byte	0x00, 0xf5, 0x21, 0x00


	//----- nvinfo : EIATTR_KPARAM_INFO
	.align		4
.L_75:
        /*0058*/ 	.byte	0x04, 0x17
        /*005a*/ 	.short	(.L_77 - .L_76)
.L_76:
        /*005c*/ 	.word	0x00000000
        /*0060*/ 	.short	0x0000
        /*0062*/ 	.short	0x0000
        /*0064*/ 	.byte	0x00, 0xf5, 0x21, 0x00


	//----- nvinfo : EIATTR_SPARSE_MMA_MASK
	.align		4
.L_77:
        /*0068*/ 	.byte	0x03, 0x50
        /*006a*/ 	.short	0x0000


	//----- nvinfo : EIATTR_MAXREG_COUNT
	.align		4
        /*006c*/ 	.byte	0x03, 0x1b
        /*006e*/ 	.short	0x00ff


	//----- nvinfo : EIATTR_MERCURY_ISA_VERSION
	.align		4
        /*0070*/ 	.byte	0x03, 0x5f
        /*0072*/ 	.short	0x0101


	//----- nvinfo : EIATTR_VRC_CTA_INIT_COUNT
	.align		4
        /*0074*/ 	.byte	0x02, 0x4a
	.zero		1
	.zero		1


	//----- nvinfo : EIATTR_EXIT_INSTR_OFFSETS
	.align		4
        /*0078*/ 	.byte	0x04, 0x1c
        /*007a*/ 	.short	(.L_79 - .L_78)


	//   ....[0]....
.L_78:
        /*007c*/ 	.word	0x00000060


	//   ....[1]....
        /*0080*/ 	.word	0x00000c70


	//   ....[2]....
        /*0084*/ 	.word	0x00000cc0


	//----- nvinfo : EIATTR_CRS_STACK_SIZE
	.align		4
.L_79:
        /*0088*/ 	.byte	0x04, 0x1e
        /*008a*/ 	.short	(.L_81 - .L_80)
.L_80:
        /*008c*/ 	.word	0x00000000


	//----- nvinfo : EIATTR_CBANK_PARAM_SIZE
	.align		4
.L_81:
        /*0090*/ 	.byte	0x03, 0x19
        /*0092*/ 	.short	0x0028


	//----- nvinfo : EIATTR_PARAM_CBANK
	.align		4
        /*0094*/ 	.byte	0x04, 0x0a
        /*0096*/ 	.short	(.L_83 - .L_82)
	.align		4
.L_82:
        /*0098*/ 	.word	index@(.nv.constant0._Z33compute_correlation_kernel_simplePdS_S_S_ii)
        /*009c*/ 	.short	0x0380
        /*009e*/ 	.short	0x0028


	//----- nvinfo : EIATTR_SW_WAR
	.align		4
.L_83:
        /*00a0*/ 	.byte	0x04, 0x36
        /*00a2*/ 	.short	(.L_85 - .L_84)
.L_84:
        /*00a4*/ 	.word	0x00000008
.L_85:


//--------------------- .nv.info._Z21compute_stddev_kernelPdS_S_ii --------------------------
	.section	.nv.info._Z21compute_stddev_kernelPdS_S_ii,"",@"SHT_CUDA_INFO"
	.sectionflags	@""
	.align	4


	//----- nvinfo : EIATTR_CUDA_API_VERSION
	.align		4
        /*0000*/ 	.byte	0x04, 0x37
        /*0002*/ 	.short	(.L_87 - .L_86)
.L_86:
        /*0004*/ 	.word	0x00000082


	//----- nvinfo : EIATTR_KPARAM_INFO
	.align		4
.L_87:
        /*0008*/ 	.byte	0x04, 0x17
        /*000a*/ 	.short	(.L_89 - .L_88)
.L_88:
        /*000c*/ 	.word	0x00000000
        /*0010*/ 	.short	0x0004
        /*0012*/ 	.short	0x001c
        /*0014*/ 	.byte	0x00, 0xf0, 0x11, 0x00


	//----- nvinfo : EIATTR_KPARAM_INFO
	.align		4
.L_89:
        /*0018*/ 	.byte	0x04, 0x17
        /*001a*/ 	.short	(.L_91 - .L_90)
.L_90:
        /*001c*/ 	.word	0x00000000
        /*0020*/ 	.short	0x0003
        /*0022*/ 	.short	0x0018
        /*0024*/ 	.byte	0x00, 0xf0, 0x11, 0x00


	//----- nvinfo : EIATTR_KPARAM_INFO
	.align		4
.L_91:
        /*0028*/ 	.byte	0x04, 0x17
        /*002a*/ 	.short	(.L_93 - .L_92)
.L_92:
        /*002c*/ 	.word	0x00000000
        /*0030*/ 	.short	0x0002
        /*0032*/ 	.short	0x0010
        /*0034*/ 	.byte	0x00, 0xf5, 0x21, 0x00


	//----- nvinfo : EIATTR_KPARAM_INFO
	.align		4
.L_93:
        /*0038*/ 	.byte	0x04, 0x17
        /*003a*/ 	.short	(.L_95 - .L_94)
.L_94:
        /*003c*/ 	.word	0x00000000
        /*0040*/ 	.short	0x0001
        /*0042*/ 	.short	0x0008
        /*0044*/ 	.byte	0x00, 0xf5, 0x21, 0x00


	//----- nvinfo : EIATTR_KPARAM_INFO
	.align		4
.L_95:
        /*0048*/ 	.byte	0x04, 0x17
        /*004a*/ 	.short	(.L_97 - .L_96)
.L_96:
        /*004c*/ 	.word	0x00000000
        /*0050*/ 	.short	0x0000
        /*0052*/ 	.short	0x0000
        /*0054*/ 	.byte	0x00, 0xf5, 0x21, 0x00


	//----- nvinfo : EIATTR_SPARSE_MMA_MASK
	.align		4
.L_97:
        /*0058*/ 	.byte	0x03, 0x50
        /*005a*/ 	.short	0x0000


	//----- nvinfo : EIATTR_MAXREG_COUNT
	.align		4
        /*005c*/ 	.byte	0x03, 0x1b
        /*005e*/ 	.short	0x00ff


	//----- nvinfo : EIATTR_MERCURY_ISA_VERSION
	.align		4
        /*0060*/ 	.byte	0x03, 0x5f
        /*0062*/ 	.short	0x0101


	//----- nvinfo : EIATTR_VRC_CTA_INIT_COUNT
	.align		4
        /*0064*/ 	.byte	0x02, 0x4a
	.zero		1
	.zero		1


	//----- nvinfo : EIATTR_EXIT_INSTR_OFFSETS
	.align		4
        /*0068*/ 	.byte	0x04, 0x1c
        /*006a*/ 	.short	(.L_99 - .L_98)


	//   ....[0]....
.L_98:
        /*006c*/ 	.word	0x00000070


	//   ....[1]....
        /*0070*/ 	.word	0x00000c50


	//----- nvinfo : EIATTR_CRS_STACK_SIZE
	.align		4
.L_99:
        /*0074*/ 	.byte	0x04, 0x1e
        /*0076*/ 	.short	(.L_101 - .L_100)
.L_100:
        /*0078*/ 	.word	0x00000000


	//----- nvinfo : EIATTR_CBANK_PARAM_SIZE
	.align		4
.L_101:
        /*007c*/ 	.byte	0x03, 0x19
        /*007e*/ 	.short	0x0020


	//----- nvinfo : EIATTR_PARAM_CBANK
	.align		4
        /*0080*/ 	.byte	0x04, 0x0a
        /*0082*/ 	.short	(.L_103 - .L_102)
	.align		4
.L_102:
        /*0084*/ 	.word	index@(.nv.constant0._Z21compute_stddev_kernelPdS_S_ii)
        /*0088*/ 	.short	0x0380
        /*008a*/ 	.short	0x0020


	//----- nvinfo : EIATTR_SW_WAR
	.align		4
.L_103:
        /*008c*/ 	.byte	0x04, 0x36
        /*008e*/ 	.short	(.L_105 - .L_104)
.L_104:
        /*0090*/ 	.word	0x00000008
.L_105:


//--------------------- .nv.info._Z26compute_mean_kernel_sharedPdS_ii --------------------------
	.section	.nv.info._Z26compute_mean_kernel_sharedPdS_ii,"",@"SHT_CUDA_INFO"
	.sectionflags	@""
	.align	4


	//----- nvinfo : EIATTR_CUDA_API_VERSION
	.align		4
        /*0000*/ 	.byte	0x04, 0x37
        /*0002*/ 	.short	(.L_107 - .L_106)
.L_106:
        /*0004*/ 	.word	0x00000082


	//----- nvinfo : EIATTR_KPARAM_INFO
	.align		4
.L_107:
        /*0008*/ 	.byte	0x04, 0x17
        /*000a*/ 	.short	(.L_109 - .L_108)
.L_108:
        /*000c*/ 	.word	0x00000000
        /*0010*/ 	.short	0x0003
        /*0012*/ 	.short	0x0014
        /*0014*/ 	.byte	0x00, 0xf0, 0x11, 0x00


	//----- nvinfo : EIATTR_KPARAM_INFO
	.align		4
.L_109:
        /*0018*/ 	.byte	0x04, 0x17
        /*001a*/ 	.short	(.L_111 - .L_110)
.L_110:
        /*001c*/ 	.word	0x00000000
        /*0020*/ 	.short	0x0002
        /*0022*/ 	.short	0x0010
        /*0024*/ 	.byte	0x00, 0xf0, 0x11, 0x00


	//----- nvinfo : EIATTR_KPARAM_INFO
	.align		4
.L_111:
        /*0028*/ 	.byte	0x04, 0x17
        /*002a*/ 	.short	(.L_113 - .L_112)
.L_112:
        /*002c*/ 	.word	0x00000000
        /*0030*/ 	.short	0x0001
        /*0032*/ 	.short	0x0008
        /*0034*/ 	.byte	0x00, 0xf5, 0x21, 0x00


	//----- nvinfo : EIATTR_KPARAM_INFO
	.align		4
.L_113:
        /*0038*/ 	.byte	0x04, 0x17
        /*003a*/ 	.short	(.L_115 - .L_114)
.L_114:
        /*003c*/ 	.word	0x00000000
        /*0040*/ 	.short	0x0000
        /*0042*/ 	.short	0x0000
        /*0044*/ 	.byte	0x00, 0xf5, 0x21, 0x00


	//----- nvinfo : EIATTR_SPARSE_MMA_MASK
	.align		4
.L_115:
        /*0048*/ 	.byte	0x03, 0x50
        /*004a*/ 	.short	0x0000


	//----- nvinfo : EIATTR_MAXREG_COUNT
	.align		4
        /*004c*/ 	.byte	0x03, 0x1b
        /*004e*/ 	.short	0x00ff


	//----- nvinfo : EIATTR_NUM_BARRIERS
	.align		4
        /*0050*/ 	.byte	0x02, 0x4c
        /*0052*/ 	.byte	0x01
	.zero		1


	//----- nvinfo : EIATTR_MERCURY_ISA_VERSION
	.align		4
        /*0054*/ 	.byte	0x03, 0x5f
        /*0056*/ 	.short	0x0101


	//----- nvinfo : EIATTR_VRC_CTA_INIT_COUNT
	.align		4
        /*0058*/ 	.byte	0x02, 0x4a
	.zero		1
	.zero		1


	//----- nvinfo : EIATTR_EXIT_INSTR_OFFSETS
	.align		4
        /*005c*/ 	.byte	0x04, 0x1c
        /*005e*/ 	.short	(.L_117 - .L_116)


	//   ....[0]....
.L_116:
        /*0060*/ 	.word	0x00000970


	//   ....[1]....
        /*0064*/ 	.word	0x000009c0


	//----- nvinfo : EIATTR_CRS_STACK_SIZE
	.align		4
.L_117:
        /*0068*/ 	.byte	0x04, 0x1e
        /*006a*/ 	.short	(.L_119 - .L_118)
.L_118:
        /*006c*/ 	.word	0x00000000


	//----- nvinfo : EIATTR_CBANK_PARAM_SIZE
	.align		4
.L_119:
        /*0070*/ 	.byte	0x03, 0x19
        /*0072*/ 	.short	0x0018


	//----- nvinfo : EIATTR_PARAM_CBANK
	.align		4
        /*0074*/ 	.byte	0x04, 0x0a
        /*0076*/ 	.short	(.L_121 - .L_120)
	.align		4
.L_120:
        /*0078*/ 	.word	index@(.nv.constant0._Z26compute_mean_kernel_sharedPdS_ii)
        /*007c*/ 	.short	0x0380
        /*007e*/ 	.short	0x0018


	//----- nvinfo : EIATTR_SW_WAR
	.align		4
.L_121:
        /*0080*/ 	.byte	0x04, 0x36
        /*0082*/ 	.short	(.L_123 - .L_122)
.L_122:
        /*0084*/ 	.word	0x00000008
.L_123:


//--------------------- .nv.info._Z19compute_mean_kernelPdS_ii --------------------------
	.section	.nv.info._Z19compute_mean_kernelPdS_ii,"",@"SHT_CUDA_INFO"
	.sectionflags	@""
	.align	4


	//----- nvinfo : EIATTR_CUDA_API_VERSION
	.align		4
        /*0000*/ 	.byte	0x04, 0x37
        /*0002*/ 	.short	(.L_125 - .L_124)
.L_124:
        /*0004*/ 	.word	0x00000082


	//----- nvinfo : EIATTR_KPARAM_INFO
	.align		4
.L_125:
        /*0008*/ 	.byte	0x04, 0x17
        /*000a*/ 	.short	(.L_127 - .L_126)
.L_126:
        /*000c*/ 	.word	0x00000000
        /*0010*/ 	.short	0x0003
        /*0012*/ 	.short	0x0014
        /*0014*/ 	.byte	0x00, 0xf0, 0x11, 0x00


	//----- nvinfo : EIATTR_KPARAM_INFO
	.align		4
.L_127:
        /*0018*/ 	.byte	0x04, 0x17
        /*001a*/ 	.short	(.L_129 - .L_128)
.L_128:
        /*001c*/ 	.word	0x00000000
        /*0020*/ 	.short	0x0002
        /*0022*/ 	.short	0x0010
        /*0024*/ 	.byte	0x00, 0xf0, 0x11, 0x00


	//----- nvinfo : EIATTR_KPARAM_INFO
	.align		4
.L_129:
        /*0028*/ 	.byte	0x04, 0x17
        /*002a*/ 	.short	(.L_131 - .L_130)
.L_130:
        /*002c*/ 	.word	0x00000000
        /*0030*/ 	.short	0x0001
        /*0032*/ 	.short	0x0008
        /*0034*/ 	.byte	0x00, 0xf5, 0x21, 0x00


	//----- nvinfo : EIATTR_KPARAM_INFO
	.align		4
.L_131:
        /*0038*/ 	.byte	0x04, 0x17
        /*003a*/ 	.short	(.L_133 - .L_132)
.L_132:
        /*003c*/ 	.word	0x00000000
        /*0040*/ 	.short	0x0000
        /*0042*/ 	.short	0x0000
        /*0044*/ 	.byte	0x00, 0xf5, 0x21, 0x00


	//----- nvinfo : EIATTR_SPARSE_MMA_MASK
	.align		4
.L_133:
        /*0048*/ 	.byte	0x03, 0x50
        /*004a*/ 	.short	0x0000


	//----- nvinfo : EIATTR_MAXREG_COUNT
	.align		4
        /*004c*/ 	.byte	0x03, 0x1b
        /*004e*/ 	.short	0x00ff


	//----- nvinfo : EIATTR_MERCURY_ISA_VERSION
	.align		4
        /*0050*/ 	.byte	0x03, 0x5f
        /*0052*/ 	.short	0x0101


	//----- nvinfo : EIATTR_VRC_CTA_INIT_COUNT
	.align		4
        /*0054*/ 	.byte	0x02, 0x4a
	.zero		1
	.zero		1


	//----- nvinfo : EIATTR_EXIT_INSTR_OFFSETS
	.align		4
        /*0058*/ 	.byte	0x04, 0x1c
        /*005a*/ 	.short	(.L_135 - .L_134)


	//   ....[0]....
.L_134:
        /*005c*/ 	.word	0x00000070


	//   ....[1]....
        /*0060*/ 	.word	0x000008f0


	//----- nvinfo : EIATTR_CRS_STACK_SIZE
	.align		4
.L_135:
        /*0064*/ 	.byte	0x04, 0x1e
        /*0066*/ 	.short	(.L_137 - .L_136)
.L_136:
        /*0068*/ 	.word	0x00000000


	//----- nvinfo : EIATTR_CBANK_PARAM_SIZE
	.align		4
.L_137:
        /*006c*/ 	.byte	0x03, 0x19
        /*006e*/ 	.short	0x0018


	//----- nvinfo : EIATTR_PARAM_CBANK
	.align		4
        /*0070*/ 	.byte	0x04, 0x0a
        /*0072*/ 	.short	(.L_139 - .L_138)
	.align		4
.L_138:
        /*0074*/ 	.word	index@(.nv.constant0._Z19compute_mean_kernelPdS_ii)
        /*0078*/ 	.short	0x0380
        /*007a*/ 	.short	0x0018


	//----- nvinfo : EIATTR_SW_WAR
	.align		4
.L_139:
        /*007c*/ 	.byte	0x04, 0x36
        /*007e*/ 	.short	(.L_141 - .L_140)
.L_140:
        /*0080*/ 	.word	0x00000008
.L_141:


//--------------------- .nv.callgraph             --------------------------
	.section	.nv.callgraph,"",@"SHT_CUDA_CALLGRAPH"
	.align	4
	.sectionentsize	8
	.align		4
        /*0000*/ 	.word	0x00000000
	.align		4
        /*0004*/ 	.word	0xffffffff
	.align		4
        /*0008*/ 	.word	0x00000000
	.align		4
        /*000c*/ 	.word	0xfffffffe
	.align		4
        /*0010*/ 	.word	0x00000000
	.align		4
        /*0014*/ 	.word	0xfffffffd
	.align		4
        /*0018*/ 	.word	0x00000000
	.align		4
        /*001c*/ 	.word	0xfffffffc


//--------------------- .text._Z32compute_correlation_kernel_tiledPdS_S_S_ii --------------------------
	.section	.text._Z32compute_correlation_kernel_tiledPdS_S_S_ii,"ax",@progbits
	.align	128
        .global         _Z32compute_correlation_kernel_tiledPdS_S_S_ii
        .type           _Z32compute_correlation_kernel_tiledPdS_S_S_ii,@function
        .size           _Z32compute_correlation_kernel_tiledPdS_S_S_ii,(.L_x_76 - _Z32compute_correlation_kernel_tiledPdS_S_S_ii)
        .other          _Z32compute_correlation_kernel_tiledPdS_S_S_ii,@"STO_CUDA_ENTRY STV_DEFAULT"
_Z32compute_correlation_kernel_tiledPdS_S_S_ii:
.text._Z32compute_correlation_kernel_tiledPdS_S_S_ii:
[----:B------:R-:W-:Y:S01]  /*0000*/  LDC R1, c[0x0][0x37c] ;  /* 0x0000df00ff017b82 */ /* 0x000fe20000000800 */
[----:B------:R-:W0:Y:S01]  /*0010*/  S2R R4, SR_TID.Y ;  /* 0x0000000000047919 */ /* 0x000e220000002200 */
[----:B------:R-:W1:Y:S01]  /*0020*/  LDCU UR9, c[0x0][0x3a4] ;  /* 0x00007480ff0977ac */ /* 0x000e620008000800 */
[----:B------:R-:W-:Y:S01]  /*0030*/  CS2R R8, SRZ ;  /* 0x0000000000087805 */ /* 0x000fe2000001ff00 */
[----:B------:R-:W0:Y:S01]  /*0040*/  S2R R5, SR_CTAID.Y ;  /* 0x0000000000057919 */ /* 0x000e220000002600 */
[----:B------:R-:W2:Y:S01]  /*0050*/  LDCU.64 UR12, c[0x0][0x358] ;  /* 0x00006b00ff0c77ac */ /* 0x000ea20008000a00 */
[----:B------:R-:W3:Y:S01]  /*0060*/  S2R R10, SR_TID.X ;  /* 0x00000000000a7919 */ /* 0x000ee20000002100 */
[----:B------:R-:W4:Y:S01]  /*0070*/  LDCU UR8, c[0x0][0x3a0] ;  /* 0x00007400ff0877ac */ /* 0x000f220008000800 */
[----:B------:R-:W3:Y:S01]  /*0080*/  S2R R3, SR_CTAID.X ;  /* 0x0000000000037919 */ /* 0x000ee20000002500 */
[----:B0-----:R-:W-:-:S05]  /*0090*/  IMAD R5, R5, 0x10, R4 ;  /* 0x0000001005057824 */ /* 0x001fca00078e0204 */
[----:B-1----:R-:W-:Y:S01]  /*00a0*/  ISETP.GE.AND P0, PT, R5, UR9, PT ;  /* 0x0000000905007c0c */ /* 0x002fe2000bf06270 */
[----:B---3--:R-:W-:Y:S01]  /*00b0*/  IMAD R0, R3, 0x10, R10 ;  /* 0x0000001003007824 */ /* 0x008fe200078e020a */
[----:B------:R-:W-:-:S04]  /*00c0*/  CS2R R2, SRZ ;  /* 0x0000000000027805 */ /* 0x000fc8000001ff00 */
[----:B------:R-:W-:-:S07]  /*00d0*/  ISETP.GE.AND P1, PT, R0, UR9, PT ;  /* 0x0000000900007c0c */ /* 0x000fce000bf26270 */
[----:B------:R-:W0:Y:S08]  /*00e0*/  @!P0 LDC.64 R12, c[0x0][0x388] ;  /* 0x0000e200ff0c8b82 */ /* 0x000e300000000a00 */
[----:B------:R-:W1:Y:S01]  /*00f0*/  @!P1 LDC.64 R14, c[0x0][0x388] ;  /* 0x0000e200ff0e9b82 */ /* 0x000e620000000a00 */
[----:B0-----:R-:W-:-:S05]  /*0100*/  @!P0 IMAD.WIDE.U32 R12, R5, 0x8, R12 ;  /* 0x00000008050c8825 */ /* 0x001fca00078e000c */
[----:B--2---:R0:W5:Y:S01]  /*0110*/  @!P0 LDG.E.64 R2, desc[UR12][R12.64] ;  /* 0x0000000c0c028981 */ /* 0x004162000c1e1b00 */
[----:B-1----:R-:W-:-:S05]  /*0120*/  @!P1 IMAD.WIDE R14, R0, 0x8, R14 ;  /* 0x00000008000e9825 */ /* 0x002fca00078e020e */
[----:B------:R0:W5:Y:S01]  /*0130*/  @!P1 LDG.E.64 R8, desc[UR12][R14.64] ;  /* 0x0000000c0e089981 */ /* 0x000162000c1e1b00 */
[----:B----4-:R-:W-:Y:S01]  /*0140*/  UISETP.GE.AND UP0, UPT, UR8, 0x1, UPT ;  /* 0x000000010800788c */ /* 0x010fe2000bf06270 */
[----:B------:R-:W-:-:S08]  /*0150*/  CS2R R6, SRZ ;  /* 0x0000000000067805 */ /* 0x000fd0000001ff00 */
[----:B0-----:R-:W-:Y:S05]  /*0160*/  BRA.U !UP0, `(.L_x_0) ;  /* 0x0000000108fc7547 */ /* 0x001fea000b800000 */
[----:B------:R-:W0:Y:S01]  /*0170*/  S2UR UR6, SR_CgaCtaId ;  /* 0x00000000000679c3 */ /* 0x000e220000008800 */
[----:B------:R-:W-:Y:S01]  /*0180*/  UMOV UR5, 0x400 ;  /* 0x0000040000057882 */ /* 0x000fe20000000000 */
[----:B------:R-:W-:Y:S01]  /*0190*/  UIADD3 UR4, UPT, UPT, UR8, 0xf, URZ ;  /* 0x0000000f08047890 */ /* 0x000fe2000fffe0ff */
[----:B------:R-:W-:Y:S02]  /*01a0*/  VIMNMX R19, PT, PT, R5, R0, !PT ;  /* 0x0000000005137248 */ /* 0x000fe40007fe0100 */
[----:B------:R-:W-:Y:S01]  /*01b0*/  CS2R R6, SRZ ;  /* 0x0000000000067805 */ /* 0x000fe2000001ff00 */
[----:B0-----:R-:W-:Y:S02]  /*01c0*/  ULEA UR6, UR6, UR5, 0x18 ;  /* 0x0000000506067291 */ /* 0x001fe4000f8ec0ff */
[----:B------:R-:W-:-:S03]  /*01d0*/  USHF.R.U32.HI UR5, URZ, 0x4, UR4 ;  /* 0x00000004ff057899 */ /* 0x000fc60008011604 */
[----:B------:R-:W-:Y:S01]  /*01e0*/  UMOV UR4, URZ ;  /* 0x000000ff00047c82 */ /* 0x000fe20008000000 */
[----:B------:R-:W-:-:S08]  /*01f0*/  LEA R11, R4, UR6, 0x7 ;  /* 0x00000006040b7c11 */ /* 0x000fd0000f8e38ff */
.L_x_4:
[----:B0-----:R-:W0:Y:S01]  /*0200*/  LDCU.64 UR8, c[0x0][0x3a0] ;  /* 0x00007400ff0877ac */ /* 0x001e220008000a00 */
[----:B------:R-:W-:-:S06]  /*0210*/  USHF.L.U32 UR10, UR4, 0x4, URZ ;  /* 0x00000004040a7899 */ /* 0x000fcc00080006ff */
[----:B------:R-:W-:Y:S02]  /*0220*/  VIADD R16, R10, UR10 ;  /* 0x0000000a0a107c36 */ /* 0x000fe40008000000 */
[----:B------:R-:W-:-:S03]  /*0230*/  VIADD R23, R4, UR10 ;  /* 0x0000000a04177c36 */ /* 0x000fc60008000000 */
[----:B0-----:R-:W-:Y:S02]  /*0240*/  ISETP.GE.AND P0, PT, R16, UR8, PT ;  /* 0x0000000810007c0c */ /* 0x001fe4000bf06270 */
[----:B------:R-:W-:Y:S02]  /*0250*/  ISETP.GE.AND P1, PT, R23, UR8, PT ;  /* 0x0000000817007c0c */ /* 0x000fe4000bf26270 */
[----:B------:R-:W-:Y:S02]  /*0260*/  ISETP.GE.OR P0, PT, R5, UR9, P0 ;  /* 0x0000000905007c0c */ /* 0x000fe40008706670 */
[----:B------:R-:W-:-:S11]  /*0270*/  ISETP.GE.OR P1, PT, R0, UR9, P1 ;  /* 0x0000000900007c0c */ /* 0x000fd60008f26670 */
[----:B------:R-:W0:Y:S01]  /*0280*/  @!P0 LDC.64 R14, c[0x0][0x380] ;  /* 0x0000e000ff0e8b82 */ /* 0x000e220000000a00 */
[----:B------:R-:W-:Y:S02]  /*0290*/  @!P0 IMAD R21, R5, UR8, R16 ;  /* 0x0000000805158c24 */ /* 0x000fe4000f8e0210 */
[----:B------:R-:W-:-:S05]  /*02a0*/  @!P1 IMAD R23, R0, UR8, R23 ;  /* 0x0000000800179c24 */ /* 0x000fca000f8e0217 */
[----:B------:R-:W1:Y:S01]  /*02b0*/  @!P1 LDC.64 R12, c[0x0][0x380] ;  /* 0x0000e000ff0c9b82 */ /* 0x000e620000000a00 */
[----:B0-----:R-:W-:-:S04]  /*02c0*/  @!P0 IMAD.WIDE.U32 R20, R21, 0x8, R14 ;  /* 0x0000000815148825 */ /* 0x001fc800078e000e */
[----:B-1----:R-:W-:Y:S02]  /*02d0*/  @!P1 IMAD.WIDE R22, R23, 0x8, R12 ;  /* 0x0000000817169825 */ /* 0x002fe400078e020c */
[----:B------:R0:W2:Y:S04]  /*02e0*/  @!P0 LDG.E.64 R12, desc[UR12][R20.64] ;  /* 0x0000000c140c8981 */ /* 0x0000a8000c1e1b00 */
[----:B------:R-:W3:Y:S01]  /*02f0*/  @!P1 LDG.E.64 R22, desc[UR12][R22.64] ;  /* 0x0000000c16169981 */ /* 0x000ee2000c1e1b00 */
[----:B------:R-:W1:Y:S01]  /*0300*/  S2UR UR7, SR_CgaCtaId ;  /* 0x00000000000779c3 */ /* 0x000e620000008800 */
[----:B------:R-:W-:Y:S01]  /*0310*/  UMOV UR6, 0x400 ;  /* 0x0000040000067882 */ /* 0x000fe20000000000 */
[----:B------:R-:W-:Y:S01]  /*0320*/  IMAD.U32 R18, RZ, RZ, UR10 ;  /* 0x0000000aff127e24 */ /* 0x000fe2000f8e00ff */
[----:B------:R-:W-:Y:S01]  /*0330*/  UIADD3 UR6, UPT, UPT, UR6, 0x800, URZ ;  /* 0x0000080006067890 */ /* 0x000fe2000fffe0ff */
[----:B------:R-:W-:-:S02]  /*0340*/  CS2R R16, SRZ ;  /* 0x0000000000107805 */ /* 0x000fc4000001ff00 */
[----:B------:R-:W-:Y:S01]  /*0350*/  CS2R R14, SRZ ;  /* 0x00000000000e7805 */ /* 0x000fe2000001ff00 */
[----:B------:R-:W-:Y:S01]  /*0360*/  UIADD3 UR4, UPT, UPT, UR4, 0x1, URZ ;  /* 0x0000000104047890 */ /* 0x000fe2000fffe0ff */
[----:B------:R-:W-:Y:S03]  /*0370*/  BSSY.RECONVERGENT B0, `(.L_x_1) ;  /* 0x000001c000007945 */ /* 0x000fe60003800200 */
[----:B------:R-:W-:Y:S02]  /*0380*/  UISETP.NE.AND UP0, UPT, UR4, UR5, UPT ;  /* 0x000000050400728c */ /* 0x000fe4000bf05270 */
[----:B-1----:R-:W-:-:S06]  /*0390*/  ULEA UR6, UR7, UR6, 0x18 ;  /* 0x0000000607067291 */ /* 0x002fcc000f8ec0ff */
[----:B0-----:R-:W-:-:S05]  /*03a0*/  LEA R21, R4, UR6, 0x7 ;  /* 0x0000000604157c11 */ /* 0x001fca000f8e38ff */
[----:B------:R-:W-:Y:S01]  /*03b0*/  IMAD R21, R10, 0x8, R21 ;  /* 0x000000080a157824 */ /* 0x000fe200078e0215 */
[----:B--2--5:R-:W-:Y:S01]  /*03c0*/  @!P0 DADD R16, R12, -R2 ;  /* 0x000000000c108229 */ /* 0x024fe20000000802 */
[----:B------:R-:W-:Y:S01]  /*03d0*/  ISETP.GE.AND P0, PT, R18, UR8, PT ;  /* 0x0000000812007c0c */ /* 0x000fe2000bf06270 */
[----:B------:R-:W-:Y:S01]  /*03e0*/  IMAD R13, R10, 0x8, R11 ;  /* 0x000000080a0d7824 */ /* 0x000fe200078e020b */
[----:B---3--:R-:W-:Y:S02]  /*03f0*/  @!P1 DADD R14, R22, -R8 ;  /* 0x00000000160e9229 */ /* 0x008fe40000000808 */
[----:B------:R-:W-:Y:S02]  /*0400*/  ISETP.GE.OR P0, PT, R19, UR9, P0 ;  /* 0x0000000913007c0c */ /* 0x000fe40008706670 */
[----:B------:R0:W-:Y:S04]  /*0410*/  STS.64 [R13], R16 ;  /* 0x000000100d007388 */ /* 0x0001e80000000a00 */
[----:B------:R0:W-:Y:S01]  /*0420*/  STS.64 [R21], R14 ;  /* 0x0000000e15007388 */ /* 0x0001e20000000a00 */
[----:B------:R-:W-:Y:S06]  /*0430*/  BAR.SYNC.DEFER_BLOCKING 0x0 ;  /* 0x0000000000007b1d */ /* 0x000fec0000010000 */
[----:B------:R-:W-:Y:S05]  /*0440*/  @P0 BRA `(.L_x_2) ;  /* 0x0000000000380947 */ /* 0x000fea0003800000 */
[----:B0-----:R-:W-:Y:S01]  /*0450*/  LEA R16, R10, UR6, 0x3 ;  /* 0x000000060a107c11 */ /* 0x001fe2000f8e18ff */
[----:B------:R-:W-:Y:S02]  /*0460*/  IMAD.MOV.U32 R17, RZ, RZ, 0x1 ;  /* 0x00000001ff117424 */ /* 0x000fe400078e00ff */
[----:B------:R-:W-:-:S07]  /*0470*/  IMAD.MOV.U32 R20, RZ, RZ, R11 ;  /* 0x000000ffff147224 */ /* 0x000fce00078e000b */
.L_x_3:
[----:B------:R0:W-:Y:S01]  /*0480*/  LDS.64 R12, [R20] ;  /* 0x00000000140c7984 */ /* 0x0001e20000000a00 */
[C---:B------:R-:W-:Y:S02]  /*0490*/  VIADD R21, R17.reuse, 0xffffffff ;  /* 0xffffffff11157836 */ /* 0x040fe40000000000 */
[----:B------:R-:W-:Y:S01]  /*04a0*/  VIADD R18, R18, 0x1 ;  /* 0x0000000112127836 */ /* 0x000fe20000000000 */
[----:B------:R1:W2:Y:S01]  /*04b0*/  LDS.64 R14, [R16] ;  /* 0x00000000100e7984 */ /* 0x0002a20000000a00 */
[----:B------:R-:W-:Y:S01]  /*04c0*/  VIADD R17, R17, 0x1 ;  /* 0x0000000111117836 */ /* 0x000fe20000000000 */
[----:B------:R-:W-:Y:S02]  /*04d0*/  ISETP.GE.U32.AND P0, PT, R21, 0xf, PT ;  /* 0x0000000f1500780c */ /* 0x000fe40003f06070 */
[----:B------:R-:W-:Y:S01]  /*04e0*/  ISETP.LT.AND P1, PT, R18, UR8, PT ;  /* 0x0000000812007c0c */ /* 0x000fe2000bf21270 */
[----:B0-----:R-:W-:Y:S02]  /*04f0*/  VIADD R20, R20, 0x8 ;  /* 0x0000000814147836 */ /* 0x001fe40000000000 */
[----:B-1----:R-:W-:Y:S01]  /*0500*/  VIADD R16, R16, 0x80 ;  /* 0x0000008010107836 */ /* 0x002fe20000000000 */
[----:B--2---:R-:W-:-:S09]  /*0510*/  DFMA R6, R12, R14, R6 ;  /* 0x0000000e0c06722b */ /* 0x004fd20000000006 */
[----:B------:R-:W-:Y:S05]  /*0520*/  @!P0 BRA P1, `(.L_x_3) ;  /* 0xfffffffc00d48947 */ /* 0x000fea000083ffff */
.L_x_2:
[----:B------:R-:W-:Y:S05]  /*0530*/  BSYNC.RECONVERGENT B0 ;  /* 0x0000000000007941 */ /* 0x000fea0003800200 */
.L_x_1:
[----:B------:R-:W-:Y:S06]  /*0540*/  BAR.SYNC.DEFER_BLOCKING 0x0 ;  /* 0x0000000000007b1d */ /* 0x000fec0000010000 */
[----:B------:R-:W-:Y:S05]  /*0550*/  BRA.U UP0, `(.L_x_4) ;  /* 0xfffffffd00287547 */ /* 0x000fea000b83ffff */
.L_x_0:
[----:B-----5:R-:W-:-:S04]  /*0560*/  VIMNMX R2, PT, PT, R5, R0, !PT ;  /* 0x0000000005027248 */ /* 0x020fc80007fe0100 */
[----:B------:R-:W-:-:S13]  /*0570*/  ISETP.GE.AND P0, PT, R2, UR9, PT ;  /* 0x0000000902007c0c */ /* 0x000fda000bf06270 */
[----:B------:R-:W-:Y:S05]  /*0580*/  @P0 EXIT ;  /* 0x000000000000094d */ /* 0x000fea0003800000 */
[----:B------:R-:W1:Y:S02]  /*0590*/  LDC.64 R2, c[0x0][0x390] ;  /* 0x0000e400ff027b82 */ /* 0x000e640000000a00 */
[----:B-1----:R-:W-:-:S04]  /*05a0*/  IMAD.WIDE R8, R0, 0x8, R2 ;  /* 0x0000000800087825 */ /* 0x002fc800078e0202 */
[----:B------:R-:W-:Y:S02]  /*05b0*/  IMAD.WIDE.U32 R2, R5, 0x8, R2 ;  /* 0x0000000805027825 */ /* 0x000fe400078e0002 */
[----:B------:R-:W2:Y:S04]  /*05c0*/  LDG.E.64 R8, desc[UR12][R8.64] ;  /* 0x0000000c08087981 */ /* 0x000ea8000c1e1b00 */
[----:B------:R-:W3:Y:S01]  /*05d0*/  LDG.E.64 R2, desc[UR12][R2.64] ;  /* 0x0000000c02027981 */ /* 0x000ee2000c1e1b00 */
[----:B------:R-:W-:Y:S01]  /*05e0*/  UMOV UR4, 0xd9d7bdbb ;  /* 0xd9d7bdbb00047882 */ /* 0x000fe20000000000 */
[----:B------:R-:W-:Y:S02]  /*05f0*/  UMOV UR5, 0x3ddb7cdf ;  /* 0x3ddb7cdf00057882 */ /* 0x000fe40000000000 */
[----:B--2---:R-:W-:-:S06]  /*0600*/  DSETP.GT.AND P0, PT, R8, UR4, PT ;  /* 0x0000000408007e2a */ /* 0x004fcc000bf04000 */
[----:B---3--:R-:W-:-:S14]  /*0610*/  DSETP.LEU.OR P0, PT, R2, UR4, !P0 ;  /* 0x0000000402007e2a */ /* 0x008fdc000c70b400 */
[----:B------:R-:W-:Y:S05]  /*0620*/  @P0 BRA `(.L_x_5) ;  /* 0x0000000000740947 */ /* 0x000fea0003800000 */
[----:B------:R-:W1:Y:S01]  /*0630*/  I2F.F64 R10, UR8 ;  /* 0x00000008000a7d12 */ /* 0x000e620008201c00 */
[----:B------:R-:W-:Y:S01]  /*0640*/  FSETP.GEU.AND P1, PT, |R7|, 6.5827683646048100446e-37, PT ;  /* 0x036000000700780b */ /* 0x000fe20003f2e200 */
[----:B------:R-:W-:Y:S01]  /*0650*/  BSSY.RECONVERGENT B0, `(.L_x_6) ;  /* 0x0000014000007945 */ /* 0x000fe20003800200 */
[----:B-1----:R-:W-:Y:S01]  /*0660*/  DMUL R10, R2, R10 ;  /* 0x0000000a020a7228 */ /* 0x002fe20000000000 */
[----:B------:R-:W-:-:S07]  /*0670*/  IMAD.MOV.U32 R2, RZ, RZ, 0x1 ;  /* 0x00000001ff027424 */ /* 0x000fce00078e00ff */
[----:B------:R-:W-:-:S06]  /*0680*/  DMUL R8, R8, R10 ;  /* 0x0000000a08087228 */ /* 0x000fcc0000000000 */
[----:B------:R-:W1:Y:S02]  /*0690*/  MUFU.RCP64H R3, R9 ;  /* 0x0000000900037308 */ /* 0x000e640000001800 */
[----:B-1----:R-:W-:-:S08]  /*06a0*/  DFMA R10, -R8, R2, 1 ;  /* 0x3ff00000080a742b */ /* 0x002fd00000000102 */
[----:B------:R-:W-:-:S08]  /*06b0*/  DFMA R10, R10, R10, R10 ;  /* 0x0000000a0a0a722b */ /* 0x000fd0000000000a */
[----:B------:R-:W-:-:S08]  /*06c0*/  DFMA R10, R2, R10, R2 ;  /* 0x0000000a020a722b */ /* 0x000fd00000000002 */
[----:B------:R-:W-:-:S08]  /*06d0*/  DFMA R2, -R8, R10, 1 ;  /* 0x3ff000000802742b */ /* 0x000fd0000000010a */
[----:B------:R-:W-:-:S08]  /*06e0*/  DFMA R2, R10, R2, R10 ;  /* 0x000000020a02722b */ /* 0x000fd0000000000a */
[----:B------:R-:W-:-:S08]  /*06f0*/  DMUL R10, R2, R6 ;  /* 0x00000006020a7228 */ /* 0x000fd00000000000 */
[----:B0-----:R-:W-:-:S08]  /*0700*/  DFMA R12, -R8, R10, R6 ;  /* 0x0000000a080c722b */ /* 0x001fd00000000106 */
[----:B------:R-:W-:-:S10]  /*0710*/  DFMA R2, R2, R12, R10 ;  /* 0x0000000c0202722b */ /* 0x000fd4000000000a */
[----:B------:R-:W-:-:S05]  /*0720*/  FFMA R4, RZ, R9, R3 ;  /* 0x00000009ff047223 */ /* 0x000fca0000000003 */
[----:B------:R-:W-:-:S13]  /*0730*/  FSETP.GT.AND P0, PT, |R4|, 1.469367938527859385e-39, PT ;  /* 0x001000000400780b */ /* 0x000fda0003f04200 */
[----:B------:R-:W-:Y:S05]  /*0740*/  @P0 BRA P1, `(.L_x_7) ;  /* 0x0000000000100947 */ /* 0x000fea0000800000 */
[----:B------:R-:W-:-:S07]  /*0750*/  MOV R4, 0x770 ;  /* 0x0000077000047802 */ /* 0x000fce0000000f00 */
[----:B------:R-:W-:Y:S05]  /*0760*/  CALL.REL.NOINC `($__internal_0_$__cuda_sm20_div_rn_f64_full) ;  /* 0x0000000000387944 */ /* 0x000fea0003c00000 */
[----:B------:R-:W-:Y:S02]  /*0770*/  IMAD.MOV.U32 R2, RZ, RZ, R12 ;  /* 0x000000ffff027224 */ /* 0x000fe400078e000c */
[----:B------:R-:W-:-:S07]  /*0780*/  IMAD.MOV.U32 R3, RZ, RZ, R13 ;  /* 0x000000ffff037224 */ /* 0x000fce00078e000d */
.L_x_7:
[----:B------:R-:W-:Y:S05]  /*0790*/  BSYNC.RECONVERGENT B0 ;  /* 0x0000000000007941 */ /* 0x000fea0003800200 */
.L_x_6:
[----:B------:R-:W0:Y:S01]  /*07a0*/  LDC.64 R6, c[0x0][0x398] ;  /* 0x0000e600ff067b82 */ /* 0x000e220000000a00 */
[----:B------:R-:W1:Y:S02]  /*07b0*/  LDCU UR4, c[0x0][0x3a4] ;  /* 0x00007480ff0477ac */ /* 0x000e640008000800 */
[----:B-1----:R-:W-:-:S04]  /*07c0*/  IMAD R5, R5, UR4, R0 ;  /* 0x0000000405057c24 */ /* 0x002fc8000f8e0200 */
[----:B0-----:R-:W-:-:S05]  /*07d0*/  IMAD.WIDE R4, R5, 0x8, R6 ;  /* 0x0000000805047825 */ /* 0x001fca00078e0206 */
[----:B------:R-:W-:Y:S01]  /*07e0*/  STG.E.64 desc[UR12][R4.64], R2 ;  /* 0x0000000204007986 */ /* 0x000fe2000c101b0c */
[----:B------:R-:W-:Y:S05]  /*07f0*/  EXIT ;  /* 0x000000000000794d */ /* 0x000fea0003800000 */
.L_x_5:
[----:B------:R-:W1:Y:S01]  /*0800*/  LDC.64 R2, c[0x0][0x398] ;  /* 0x0000e600ff027b82 */ /* 0x000e620000000a00 */
[----:B------:R-:W-:-:S04]  /*0810*/  IMAD R5, R5, UR9, R0 ;  /* 0x0000000905057c24 */ /* 0x000fc8000f8e0200 */
[----:B-1----:R-:W-:-:S05]  /*0820*/  IMAD.WIDE R2, R5, 0x8, R2 ;  /* 0x0000000805027825 */ /* 0x002fca00078e0202 */
[----:B------:R-:W-:Y:S01]  /*0830*/  STG.E.64 desc[UR12][R2.64], RZ ;  /* 0x000000ff02007986 */ /* 0x000fe2000c101b0c */
[----:B------:R-:W-:Y:S05]  /*0840*/  EXIT ;  /* 0x000000000000794d */ /* 0x000fea0003800000 */
        .weak           $__internal_0_$__cuda_sm20_div_rn_f64_full
        .type           $__internal_0_$__cuda_sm20_div_rn_f64_full,@function
        .size           $__internal_0_$__cuda_sm20_div_rn_f64_full,(.L_x_76 - $__internal_0_$__cuda_sm20_div_rn_f64_full)
$__internal_0_$__cuda_sm20_div_rn_f64_full:
[C---:B------:R-:W-:Y:S01]  /*0850*/  FSETP.GEU.AND P0, PT, |R9|.reuse, 1.469367938527859385e-39, PT ;  /* 0x001000000900780b */ /* 0x040fe20003f0e200 */
[--C-:B------:R-:W-:Y:S01]  /*0860*/  IMAD.MOV.U32 R10, RZ, RZ, R8.reuse ;  /* 0x000000ffff0a7224 */ /* 0x100fe200078e0008 */
[----:B------:R-:W-:Y:S01]  /*0870*/  LOP3.LUT R2, R9, 0x800fffff, RZ, 0xc0, !PT ;  /* 0x800fffff09027812 */ /* 0x000fe200078ec0ff */
[----:B------:R-:W-:Y:S01]  /*0880*/  IMAD.MOV.U32 R11, RZ, RZ, R9 ;  /* 0x000000ffff0b7224 */ /* 0x000fe200078e0009 */
[C---:B------:R-:W-:Y:S01]  /*0890*/  FSETP.GEU.AND P2, PT, |R7|.reuse, 1.469367938527859385e-39, PT ;  /* 0x001000000700780b */ /* 0x040fe20003f4e200 */
[----:B------:R-:W-:Y:S01]  /*08a0*/  IMAD.MOV.U32 R16, RZ, RZ, 0x1 ;  /* 0x00000001ff107424 */ /* 0x000fe200078e00ff */
[----:B------:R-:W-:Y:S01]  /*08b0*/  LOP3.LUT R3, R2, 0x3ff00000, RZ, 0xfc, !PT ;  /* 0x3ff0000002037812 */ /* 0x000fe200078efcff */
[----:B------:R-:W-:Y:S01]  /*08c0*/  IMAD.MOV.U32 R2, RZ, RZ, R8 ;  /* 0x000000ffff027224 */ /* 0x000fe200078e0008 */
[----:B------:R-:W-:Y:S01]  /*08d0*/  LOP3.LUT R12, R7, 0x7ff00000, RZ, 0xc0, !PT ;  /* 0x7ff00000070c7812 */ /* 0x000fe200078ec0ff */
[----:B------:R-:W-:Y:S01]  /*08e0*/  IMAD.MOV.U32 R8, RZ, RZ, R6 ;  /* 0x000000ffff087224 */ /* 0x000fe200078e0006 */
[----:B------:R-:W-:Y:S03]  /*08f0*/  BSSY.RECONVERGENT B1, `(.L_x_8) ;  /* 0x0000050000017945 */ /* 0x000fe60003800200 */
[----:B------:R-:W-:-:S04]  /*0900*/  @!P0 DMUL R2, R10, 8.98846567431157953865e+307 ;  /* 0x7fe000000a028828 */ /* 0x000fc80000000000 */
[----:B------:R-:W-:Y:S02]  /*0910*/  @!P2 LOP3.LUT R13, R11, 0x7ff00000, RZ, 0xc0, !PT ;  /* 0x7ff000000b0da812 */ /* 0x000fe400078ec0ff */
[----:B------:R-:W0:Y:S02]  /*0920*/  MUFU.RCP64H R17, R3 ;  /* 0x0000000300117308 */ /* 0x000e240000001800 */
[----:B------:R-:W-:Y:S01]  /*0930*/  @!P2 ISETP.GE.U32.AND P3, PT, R12, R13, PT ;  /* 0x0000000d0c00a20c */ /* 0x000fe20003f66070 */
[----:B------:R-:W-:Y:S01]  /*0940*/  IMAD.MOV.U32 R13, RZ, RZ, 0x1ca00000 ;  /* 0x1ca00000ff0d7424 */ /* 0x000fe200078e00ff */
[----:B0-----:R-:W-:-:S08]  /*0950*/  DFMA R14, R16, -R2, 1 ;  /* 0x3ff00000100e742b */ /* 0x001fd00000000802 */
[----:B------:R-:W-:Y:S01]  /*0960*/  DFMA R18, R14, R14, R14 ;  /* 0x0000000e0e12722b */ /* 0x000fe2000000000e */
[----:B------:R-:W-:-:S04]  /*0970*/  LOP3.LUT R15, R9, 0x7ff00000, RZ, 0xc0, !PT ;  /* 0x7ff00000090f7812 */ /* 0x000fc800078ec0ff */
[----:B------:R-:W-:-:S03]  /*0980*/  ISETP.GE.U32.AND P1, PT, R12, R15, PT ;  /* 0x0000000f0c00720c */ /* 0x000fc60003f26070 */
[----:B------:R-:W-:Y:S01]  /*0990*/  DFMA R16, R16, R18, R16 ;  /* 0x000000121010722b */ /* 0x000fe20000000010 */
[C---:B------:R-:W-:Y:S01]  /*09a0*/  @!P2 SEL R19, R13.reuse, 0x63400000, !P3 ;  /* 0x634000000d13a807 */ /* 0x040fe20005800000 */
[----:B------:R-:W-:Y:S01]  /*09b0*/  @!P2 IMAD.MOV.U32 R18, RZ, RZ, RZ ;  /* 0x000000ffff12a224 */ /* 0x000fe200078e00ff */
[----:B------:R-:W-:Y:S02]  /*09c0*/  SEL R9, R13, 0x63400000, !P1 ;  /* 0x634000000d097807 */ /* 0x000fe40004800000 */
[--C-:B------:R-:W-:Y:S02]  /*09d0*/  @!P2 LOP3.LUT R19, R19, 0x80000000, R7.reuse, 0xf8, !PT ;  /* 0x800000001313a812 */ /* 0x100fe400078ef807 */
[----:B------:R-:W-:Y:S01]  /*09e0*/  LOP3.LUT R9, R9, 0x800fffff, R7, 0xf8, !PT ;  /* 0x800fffff09097812 */ /* 0x000fe200078ef807 */
[----:B------:R-:W-:Y:S01]  /*09f0*/  DFMA R20, R16, -R2, 1 ;  /* 0x3ff000001014742b */ /* 0x000fe20000000802 */
[----:B------:R-:W-:-:S06]  /*0a00*/  @!P2 LOP3.LUT R19, R19, 0x100000, RZ, 0xfc, !PT ;  /* 0x001000001313a812 */ /* 0x000fcc00078efcff */
[----:B------:R-:W-:Y:S02]  /*0a10*/  @!P2 DFMA R8, R8, 2, -R18 ;  /* 0x400000000808a82b */ /* 0x000fe40000000812 */
[----:B------:R-:W-:Y:S01]  /*0a20*/  DFMA R16, R16, R20, R16 ;  /* 0x000000141010722b */ /* 0x000fe20000000010 */
[----:B------:R-:W-:Y:S02]  /*0a30*/  IMAD.MOV.U32 R21, RZ, RZ, R12 ;  /* 0x000000ffff157224 */ /* 0x000fe400078e000c */
[----:B------:R-:W-:Y:S01]  /*0a40*/  IMAD.MOV.U32 R20, RZ, RZ, R15 ;  /* 0x000000ffff147224 */ /* 0x000fe200078e000f */
[----:B------:R-:W-:-:S04]  /*0a50*/  @!P0 LOP3.LUT R20, R3, 0x7ff00000, RZ, 0xc0, !PT ;  /* 0x7ff0000003148812 */ /* 0x000fc800078ec0ff */
[----:B------:R-:W-:Y:S01]  /*0a60*/  @!P2 LOP3.LUT R21, R9, 0x7ff00000, RZ, 0xc0, !PT ;  /* 0x7ff000000915a812 */ /* 0x000fe200078ec0ff */
[----:B------:R-:W-:Y:S01]  /*0a70*/  DMUL R18, R16, R8 ;  /* 0x0000000810127228 */ /* 0x000fe20000000000 */
[----:B------:R-:W-:-:S03]  /*0a80*/  VIADD R23, R20, 0xffffffff ;  /* 0xffffffff14177836 */ /* 0x000fc60000000000 */
[----:B------:R-:W-:-:S04]  /*0a90*/  VIADD R22, R21, 0xffffffff ;  /* 0xffffffff15167836 */ /* 0x000fc80000000000 */
[----:B------:R-:W-:Y:S01]  /*0aa0*/  DFMA R14, R18, -R2, R8 ;  /* 0x80000002120e722b */ /* 0x000fe20000000008 */
[----:B------:R-:W-:-:S04]  /*0ab0*/  ISETP.GT.U32.AND P0, PT, R22, 0x7feffffe, PT ;  /* 0x7feffffe1600780c */ /* 0x000fc80003f04070 */
[----:B------:R-:W-:-:S03]  /*0ac0*/  ISETP.GT.U32.OR P0, PT, R23, 0x7feffffe, P0 ;  /* 0x7feffffe1700780c */ /* 0x000fc60000704470 */
[----:B------:R-:W-:-:S10]  /*0ad0*/  DFMA R14, R16, R14, R18 ;  /* 0x0000000e100e722b */ /* 0x000fd40000000012 */
[----:B------:R-:W-:Y:S05]  /*0ae0*/  @P0 BRA `(.L_x_9) ;  /* 0x00000000006c0947 */ /* 0x000fea0003800000 */
[----:B------:R-:W-:-:S04]  /*0af0*/  LOP3.LUT R7, R11, 0x7ff00000, RZ, 0xc0, !PT ;  /* 0x7ff000000b077812 */ /* 0x000fc800078ec0ff */
[CC--:B------:R-:W-:Y:S02]  /*0b00*/  VIADDMNMX R6, R12.reuse, -R7.reuse, 0xb9600000, !PT ;  /* 0xb96000000c067446 */ /* 0x0c0fe40007800907 */
[----:B------:R-:W-:Y:S02]  /*0b10*/  ISETP.GE.U32.AND P0, PT, R12, R7, PT ;  /* 0x000000070c00720c */ /* 0x000fe40003f06070 */
[----:B------:R-:W-:Y:S02]  /*0b20*/  VIMNMX R6, PT, PT, R6, 0x46a00000, PT ;  /* 0x46a0000006067848 */ /* 0x000fe40003fe0100 */
[----:B------:R-:W-:-:S05]  /*0b30*/  SEL R13, R13, 0x63400000, !P0 ;  /* 0x634000000d0d7807 */ /* 0x000fca0004000000 */
[----:B------:R-:W-:Y:S02]  /*0b40*/  IMAD.IADD R16, R6, 0x1, -R13 ;  /* 0x0000000106107824 */ /* 0x000fe400078e0a0d */
[----:B------:R-:W-:Y:S02]  /*0b50*/  IMAD.MOV.U32 R6, RZ, RZ, RZ ;  /* 0x000000ffff067224 */ /* 0x000fe400078e00ff */
[----:B------:R-:W-:-:S06]  /*0b60*/  VIADD R7, R16, 0x7fe00000 ;  /* 0x7fe0000010077836 */ /* 0x000fcc0000000000 */
[----:B------:R-:W-:-:S10]  /*0b70*/  DMUL R12, R14, R6 ;  /* 0x000000060e0c7228 */ /* 0x000fd40000000000 */
[----:B------:R-:W-:-:S13]  /*0b80*/  FSETP.GTU.AND P0, PT, |R13|, 1.469367938527859385e-39, PT ;  /* 0x001000000d00780b */ /* 0x000fda0003f0c200 */
[----:B------:R-:W-:Y:S05]  /*0b90*/  @P0 BRA `(.L_x_10) ;  /* 0x0000000000940947 */ /* 0x000fea0003800000 */
[----:B------:R-:W-:Y:S01]  /*0ba0*/  DFMA R2, R14, -R2, R8 ;  /* 0x800000020e02722b */ /* 0x000fe20000000008 */
[----:B------:R-:W-:-:S09]  /*0bb0*/  IMAD.MOV.U32 R6, RZ, RZ, RZ ;  /* 0x000000ffff067224 */ /* 0x000fd200078e00ff */
[C---:B------:R-:W-:Y:S02]  /*0bc0*/  FSETP.NEU.AND P0, PT, R3.reuse, RZ, PT ;  /* 0x000000ff0300720b */ /* 0x040fe40003f0d000 */
[----:B------:R-:W-:-:S04]  /*0bd0*/  LOP3.LUT R11, R3, 0x80000000, R11, 0x48, !PT ;  /* 0x80000000030b7812 */ /* 0x000fc800078e480b */
[----:B------:R-:W-:-:S07]  /*0be0*/  LOP3.LUT R7, R11, R7, RZ, 0xfc, !PT ;  /* 0x000000070b077212 */ /* 0x000fce00078efcff */
[----:B------:R-:W-:Y:S05]  /*0bf0*/  @!P0 BRA `(.L_x_10) ;  /* 0x00000000007c8947 */ /* 0x000fea0003800000 */
[----:B------:R-:W-:Y:S01]  /*0c00*/  IMAD.MOV R3, RZ, RZ, -R16 ;  /* 0x000000ffff037224 */ /* 0x000fe200078e0a10 */
[----:B------:R-:W-:Y:S01]  /*0c10*/  DMUL.RP R6, R14, R6 ;  /* 0x000000060e067228 */ /* 0x000fe20000008000 */
[----:B------:R-:W-:-:S06]  /*0c20*/  IMAD.MOV.U32 R2, RZ, RZ, RZ ;  /* 0x000000ffff027224 */ /* 0x000fcc00078e00ff */
[----:B------:R-:W-:-:S03]  /*0c30*/  DFMA R2, R12, -R2, R14 ;  /* 0x800000020c02722b */ /* 0x000fc6000000000e */
[----:B------:R-:W-:-:S03]  /*0c40*/  LOP3.LUT R11, R7, R11, RZ, 0x3c, !PT ;  /* 0x0000000b070b7212 */ /* 0x000fc600078e3cff */
[----:B------:R-:W-:-:S04]  /*0c50*/  IADD3 R2, PT, PT, -R16, -0x43300000, RZ ;  /* 0xbcd0000010027810 */ /* 0x000fc80007ffe1ff */
[----:B------:R-:W-:-:S04]  /*0c60*/  FSETP.NEU.AND P0, PT, |R3|, R2, PT ;  /* 0x000000020300720b */ /* 0x000fc80003f0d200 */
[----:B------:R-:W-:Y:S02]  /*0c70*/  FSEL R12, R6, R12, !P0 ;  /* 0x0000000c060c7208 */ /* 0x000fe40004000000 */
[----:B------:R-:W-:Y:S01]  /*0c80*/  FSEL R13, R11, R13, !P0 ;  /* 0x0000000d0b0d7208 */ /* 0x000fe20004000000 */
[----:B------:R-:W-:Y:S06]  /*0c90*/  BRA `(.L_x_10) ;  /* 0x0000000000547947 */ /* 0x000fec0003800000 */
.L_x_9:
[----:B------:R-:W-:-:S14]  /*0ca0*/  DSETP.NAN.AND P0, PT, R6, R6, PT ;  /* 0x000000060600722a */ /* 0x000fdc0003f08000 */
[----:B------:R-:W-:Y:S05]  /*0cb0*/  @P0 BRA `(.L_x_11) ;  /* 0x0000000000440947 */ /* 0x000fea0003800000 */
[----:B------:R-:W-:-:S14]  /*0cc0*/  DSETP.NAN.AND P0, PT, R10, R10, PT ;  /* 0x0000000a0a00722a */ /* 0x000fdc0003f08000 */
[----:B------:R-:W-:Y:S05]  /*0cd0*/  @P0 BRA `(.L_x_12) ;  /* 0x0000000000300947 */ /* 0x000fea0003800000 */
[----:B------:R-:W-:Y:S01]  /*0ce0*/  ISETP.NE.AND P0, PT, R21, R20, PT ;  /* 0x000000141500720c */ /* 0x000fe20003f05270 */
[----:B------:R-:W-:Y:S02]  /*0cf0*/  IMAD.MOV.U32 R12, RZ, RZ, 0x0 ;  /* 0x00000000ff0c7424 */ /* 0x000fe400078e00ff */
[----:B------:R-:W-:-:S10]  /*0d00*/  IMAD.MOV.U32 R13, RZ, RZ, -0x80000 ;  /* 0xfff80000ff0d7424 */ /* 0x000fd400078e00ff */
[----:B------:R-:W-:Y:S05]  /*0d10*/  @!P0 BRA `(.L_x_10) ;  /* 0x0000000000348947 */ /* 0x000fea0003800000 */
[----:B------:R-:W-:Y:S02]  /*0d20*/  ISETP.NE.AND P0, PT, R21, 0x7ff00000, PT ;  /* 0x7ff000001500780c */ /* 0x000fe40003f05270 */
[----:B------:R-:W-:Y:S02]  /*0d30*/  LOP3.LUT R13, R7, 0x80000000, R11, 0x48, !PT ;  /* 0x80000000070d7812 */ /* 0x000fe400078e480b */
[----:B------:R-:W-:-:S13]  /*0d40*/  ISETP.EQ.OR P0, PT, R20, RZ, !P0 ;  /* 0x000000ff1400720c */ /* 0x000fda0004702670 */
[----:B------:R-:W-:Y:S01]  /*0d50*/  @P0 LOP3.LUT R2, R13, 0x7ff00000, RZ, 0xfc, !PT ;  /* 0x7ff000000d020812 */ /* 0x000fe200078efcff */
[----:B------:R-:W-:Y:S02]  /*0d60*/  @!P0 IMAD.MOV.U32 R12, RZ, RZ, RZ ;  /* 0x000000ffff0c8224 */ /* 0x000fe400078e00ff */
[----:B------:R-:W-:Y:S02]  /*0d70*/  @P0 IMAD.MOV.U32 R12, RZ, RZ, RZ ;  /* 0x000000ffff0c0224 */ /* 0x000fe400078e00ff */
[----:B------:R-:W-:Y:S01]  /*0d80*/  @P0 IMAD.MOV.U32 R13, RZ, RZ, R2 ;  /* 0x000000ffff0d0224 */ /* 0x000fe200078e0002 */
[----:B------:R-:W-:Y:S06]  /*0d90*/  BRA `(.L_x_10) ;  /* 0x0000000000147947 */ /* 0x000fec0003800000 */
.L_x_12:
[----:B------:R-:W-:Y:S01]  /*0da0*/  LOP3.LUT R13, R11, 0x80000, RZ, 0xfc, !PT ;  /* 0x000800000b0d7812 */ /* 0x000fe200078efcff */
[----:B------:R-:W-:Y:S01]  /*0db0*/  IMAD.MOV.U32 R12, RZ, RZ, R10 ;  /* 0x000000ffff0c7224 */ /* 0x000fe200078e000a */
[----:B------:R-:W-:Y:S06]  /*0dc0*/  BRA `(.L_x_10) ;  /* 0x0000000000087947 */ /* 0x000fec0003800000 */
.L_x_11:
[----:B------:R-:W-:Y:S01]  /*0dd0*/  LOP3.LUT R13, R7, 0x80000, RZ, 0xfc, !PT ;  /* 0x00080000070d7812 */ /* 0x000fe200078efcff */
[----:B------:R-:W-:-:S07]  /*0de0*/  IMAD.MOV.U32 R12, RZ, RZ, R6 ;  /* 0x000000ffff0c7224 */ /* 0x000fce00078e0006 */
.L_x_10:
[----:B------:R-:W-:Y:S05]  /*0df0*/  BSYNC.RECONVERGENT B1 ;  /* 0x0000000000017941 */ /* 0x000fea0003800200 */
.L_x_8:
[----:B------:R-:W-:Y:S02]  /*0e00*/  IMAD.MOV.U32 R2, RZ, RZ, R4 ;  /* 0x000000ffff027224 */ /* 0x000fe400078e0004 */
[----:B------:R-:W-:-:S04]  /*0e10*/  IMAD.MOV.U32 R3, RZ, RZ, 0x0 ;  /* 0x00000000ff037424 */ /* 0x000fc800078e00ff */
[----:B------:R-:W-:Y:S05]  /*0e20*/  RET.REL.NODEC R2 `(_Z32compute_correlation_kernel_tiledPdS_S_S_ii) ;  /* 0xfffffff002747950 */ /* 0x000fea0003c3ffff */
.L_x_13:
[----:B------:R-:W-:-:S00]  /*0e30*/  BRA `(.L_x_13) ;  /* 0xfffffffc00fc7947 */ /* 0x000fc0000383ffff */
[----:B------:R-:W-:-:S00]  /*0e40*/  NOP ;  /* 0x0000000000007918 */ /* 0x000fc00000000000 */
        /* <DEDUP_REMOVED lines=11> */
.L_x_76:


//--------------------- .text._Z33compute_correlation_kernel_simplePdS_S_S_ii --------------------------
	.section	.text._Z33compute_correlation_kernel_simplePdS_S_S_ii,"ax",@progbits
	.align	128
        .global         _Z33compute_correlation_kernel_simplePdS_S_S_ii
        .type           _Z33compute_correlation_kernel_simplePdS_S_S_ii,@function
        .size           _Z33compute_correlation_kernel_simplePdS_S_S_ii,(.L_x_77 - _Z33compute_correlation_kernel_simplePdS_S_S_ii)
        .other          _Z33compute_correlation_kernel_simplePdS_S_S_ii,@"STO_CUDA_ENTRY STV_DEFAULT"
_Z33compute_correlation_kernel_simplePdS_S_S_ii:
.text._Z33compute_correlation_kernel_simplePdS_S_S_ii:
[----:B------:R-:W-:Y:S01]  /*0000*/  LDC R1, c[0x0][0x37c] ;  /* 0x0000df00ff017b82 */ /* 0x000fe20000000800 */
[----:B------:R-:W0:Y:S07]  /*0010*/  S2R R0, SR_CTAID.Y ;  /* 0x0000000000007919 */ /* 0x000e2e0000002600 */
[----:B------:R-:W1:Y:S01]  /*0020*/  LDC R14, c[0x0][0x3a4] ;  /* 0x0000e900ff0e7b82 */ /* 0x000e620000000800 */
[----:B------:R-:W0:Y:S02]  /*0030*/  S2R R15, SR_CTAID.X ;  /* 0x00000000000f7919 */ /* 0x000e240000002500 */
[----:B0-----:R-:W-:-:S04]  /*0040*/  VIMNMX R3, PT, PT, R0, R15, !PT ;  /* 0x0000000f00037248 */ /* 0x001fc80007fe0100 */
[----:B-1----:R-:W-:-:S13]  /*0050*/  ISETP.GE.AND P0, PT, R3, R14, PT ;  /* 0x0000000e0300720c */ /* 0x002fda0003f06270 */
[----:B------:R-:W-:Y:S05]  /*0060*/  @P0 EXIT ;  /* 0x000000000000094d */ /* 0x000fea0003800000 */
[----:B------:R-:W0:Y:S01]  /*0070*/  LDCU UR7, c[0x0][0x3a0] ;  /* 0x00007400ff0777ac */ /* 0x000e220008000800 */
[----:B------:R-:W-:Y:S01]  /*0080*/  CS2R R8, SRZ ;  /* 0x0000000000087805 */ /* 0x000fe2000001ff00 */
[----:B------:R-:W1:Y:S01]  /*0090*/  LDCU.64 UR8, c[0x0][0x358] ;  /* 0x00006b00ff0877ac */ /* 0x000e620008000a00 */
[----:B0-----:R-:W-:-:S09]  /*00a0*/  UISETP.GE.AND UP0, UPT, UR7, 0x1, UPT ;  /* 0x000000010700788c */ /* 0x001fd2000bf06270 */
[----:B-1----:R-:W-:Y:S05]  /*00b0*/  BRA.U !UP0, `(.L_x_14) ;  /* 0x00000009085c7547 */ /* 0x002fea000b800000 */
[----:B------:R-:W0:Y:S02]  /*00c0*/  LDC.64 R6, c[0x0][0x388] ;  /* 0x0000e200ff067b82 */ /* 0x000e240000000a00 */
[----:B0-----:R-:W-:-:S04]  /*00d0*/  IMAD.WIDE.U32 R4, R0, 0x8, R6 ;  /* 0x0000000800047825 */ /* 0x001fc800078e0006 */
[----:B------:R-:W-:Y:S02]  /*00e0*/  IMAD.WIDE.U32 R6, R15, 0x8, R6 ;  /* 0x000000080f067825 */ /* 0x000fe400078e0006 */
[----:B------:R-:W5:Y:S04]  /*00f0*/  LDG.E.64 R4, desc[UR8][R4.64] ;  /* 0x0000000804047981 */ /* 0x000f68000c1e1b00 */
[----:B------:R-:W5:Y:S01]  /*0100*/  LDG.E.64 R6, desc[UR8][R6.64] ;  /* 0x0000000806067981 */ /* 0x000f62000c1e1b00 */
[----:B------:R-:W-:Y:S02]  /*0110*/  UISETP.GE.U32.AND UP1, UPT, UR7, 0x8, UPT ;  /* 0x000000080700788c */ /* 0x000fe4000bf26070 */
[----:B------:R-:W-:Y:S01]  /*0120*/  IMAD R16, R0, UR7, RZ ;  /* 0x0000000700107c24 */ /* 0x000fe2000f8e02ff */
[----:B------:R-:W-:-:S02]  /*0130*/  ULOP3.LUT UR5, UR7, 0x7, URZ, 0xc0, !UPT ;  /* 0x0000000707057892 */ /* 0x000fc4000f8ec0ff */
[----:B------:R-:W-:Y:S01]  /*0140*/  IMAD R17, R15, UR7, RZ ;  /* 0x000000070f117c24 */ /* 0x000fe2000f8e02ff */
[----:B------:R-:W-:Y:S01]  /*0150*/  CS2R R8, SRZ ;  /* 0x0000000000087805 */ /* 0x000fe2000001ff00 */
[----:B------:R-:W-:Y:S01]  /*0160*/  UMOV UR4, URZ ;  /* 0x000000ff00047c82 */ /* 0x000fe20008000000 */
[----:B------:R-:W-:Y:S01]  /*0170*/  UISETP.NE.AND UP0, UPT, UR5, URZ, UPT ;  /* 0x000000ff0500728c */ /* 0x000fe2000bf05270 */
[----:B------:R-:W-:Y:S10]  /*0180*/  BRA.U !UP1, `(.L_x_15) ;  /* 0x0000000109e47547 */ /* 0x000ff4000b800000 */
[----:B------:R-:W0:Y:S01]  /*0190*/  LDC.64 R8, c[0x0][0x380] ;  /* 0x0000e000ff087b82 */ /* 0x000e220000000a00 */
[----:B------:R-:W-:-:S04]  /*01a0*/  ULOP3.LUT UR4, UR7, 0x7ffffff8, URZ, 0xc0, !UPT ;  /* 0x7ffffff807047892 */ /* 0x000fc8000f8ec0ff */
[----:B------:R-:W-:Y:S01]  /*01b0*/  UIADD3 UR6, UPT, UPT, -UR4, URZ, URZ ;  /* 0x000000ff04067290 */ /* 0x000fe2000fffe1ff */
[----:B0-----:R-:W-:-:S04]  /*01c0*/  IMAD.WIDE.U32 R2, R16, 0x8, R8 ;  /* 0x0000000810027825 */ /* 0x001fc800078e0008 */
[----:B------:R-:W-:Y:S01]  /*01d0*/  IMAD.WIDE.U32 R8, R17, 0x8, R8 ;  /* 0x0000000811087825 */ /* 0x000fe200078e0008 */
[----:B------:R-:W-:Y:S02]  /*01e0*/  IADD3 R2, P0, PT, R2, 0x20, RZ ;  /* 0x0000002002027810 */ /* 0x000fe40007f1e0ff */
[----:B------:R-:W-:-:S03]  /*01f0*/  IADD3 R10, P1, PT, R8, 0x20, RZ ;  /* 0x00000020080a7810 */ /* 0x000fc60007f3e0ff */
[----:B------:R-:W-:Y:S02]  /*0200*/  IMAD.X R3, RZ, RZ, R3, P0 ;  /* 0x000000ffff037224 */ /* 0x000fe400000e0603 */
[----:B------:R-:W-:Y:S01]  /*0210*/  IMAD.X R11, RZ, RZ, R9, P1 ;  /* 0x000000ffff0b7224 */ /* 0x000fe200008e0609 */
[----:B------:R-:W-:-:S07]  /*0220*/  CS2R R8, SRZ ;  /* 0x0000000000087805 */ /* 0x000fce000001ff00 */
.L_x_16:
[----:B------:R-:W2:Y:S04]  /*0230*/  LDG.E.64 R12, desc[UR8][R2.64+-0x20] ;  /* 0xffffe008020c7981 */ /* 0x000ea8000c1e1b00 */
[----:B------:R-:W3:Y:S04]  /*0240*/  LDG.E.64 R22, desc[UR8][R10.64+-0x20] ;  /* 0xffffe0080a167981 */ /* 0x000ee8000c1e1b00 */
[----:B------:R-:W4:Y:S04]  /*0250*/  LDG.E.64 R18, desc[UR8][R2.64+-0x18] ;  /* 0xffffe80802127981 */ /* 0x000f28000c1e1b00 */
[----:B------:R-:W4:Y:S01]  /*0260*/  LDG.E.64 R20, desc[UR8][R10.64+-0x18] ;  /* 0xffffe8080a147981 */ /* 0x000f22000c1e1b00 */
[----:B--2--5:R-:W-:-:S02]  /*0270*/  DADD R12, -R4, R12 ;  /* 0x00000000040c7229 */ /* 0x024fc4000000010c */
[----:B---3--:R-:W-:Y:S02]  /*0280*/  DADD R22, -R6, R22 ;  /* 0x0000000006167229 */ /* 0x008fe40000000116 */
[----:B----4-:R-:W-:Y:S02]  /*0290*/  DADD R18, -R4, R18 ;  /* 0x0000000004127229 */ /* 0x010fe40000000112 */
[----:B------:R-:W-:-:S04]  /*02a0*/  DADD R20, -R6, R20 ;  /* 0x0000000006147229 */ /* 0x000fc80000000114 */
[----:B------:R-:W-:Y:S01]  /*02b0*/  DFMA R8, R12, R22, R8 ;  /* 0x000000160c08722b */ /* 0x000fe20000000008 */
[----:B------:R-:W2:Y:S04]  /*02c0*/  LDG.E.64 R12, desc[UR8][R2.64+-0x10] ;  /* 0xfffff008020c7981 */ /* 0x000ea8000c1e1b00 */
[----:B------:R-:W3:Y:S03]  /*02d0*/  LDG.E.64 R22, desc[UR8][R10.64+-0x10] ;  /* 0xfffff0080a167981 */ /* 0x000ee6000c1e1b00 */
[----:B------:R-:W-:Y:S01]  /*02e0*/  DFMA R8, R18, R20, R8 ;  /* 0x000000141208722b */ /* 0x000fe20000000008 */
[----:B------:R-:W4:Y:S04]  /*02f0*/  LDG.E.64 R18, desc[UR8][R2.64+-0x8] ;  /* 0xfffff80802127981 */ /* 0x000f28000c1e1b00 */
[----:B------:R-:W4:Y:S01]  /*0300*/  LDG.E.64 R20, desc[UR8][R10.64+-0x8] ;  /* 0xfffff8080a147981 */ /* 0x000f22000c1e1b00 */
[----:B--2---:R-:W-:-:S02]  /*0310*/  DADD R12, -R4, R12 ;  /* 0x00000000040c7229 */ /* 0x004fc4000000010c */
[----:B---3--:R-:W-:Y:S02]  /*0320*/  DADD R22, -R6, R22 ;  /* 0x0000000006167229 */ /* 0x008fe40000000116 */
[----:B----4-:R-:W-:-:S06]  /*0330*/  DADD R18, -R4, R18 ;  /* 0x0000000004127229 */ /* 0x010fcc0000000112 */
[----:B------:R-:W-:Y:S02]  /*0340*/  DFMA R22, R12, R22, R8 ;  /* 0x000000160c16722b */ /* 0x000fe40000000008 */
[----:B------:R-:W-:Y:S01]  /*0350*/  DADD R20, -R6, R20 ;  /* 0x0000000006147229 */ /* 0x000fe20000000114 */
        /* <DEDUP_REMOVED lines=13> */
[----:B------:R0:W4:Y:S04]  /*0430*/  LDG.E.64 R22, desc[UR8][R2.64+0x18] ;  /* 0x0000180802167981 */ /* 0x000128000c1e1b00 */
[----:B------:R1:W4:Y:S01]  /*0440*/  LDG.E.64 R20, desc[UR8][R10.64+0x18] ;  /* 0x000018080a147981 */ /* 0x000322000c1e1b00 */
[----:B------:R-:W-:-:S04]  /*0450*/  UIADD3 UR6, UPT, UPT, UR6, 0x8, URZ ;  /* 0x0000000806067890 */ /* 0x000fc8000fffe0ff */
[----:B------:R-:W-:Y:S01]  /*0460*/  UISETP.NE.AND UP1, UPT, UR6, URZ, UPT ;  /* 0x000000ff0600728c */ /* 0x000fe2000bf25270 */
[----:B0-----:R-:W-:Y:S02]  /*0470*/  IADD3 R2, P0, PT, R2, 0x40, RZ ;  /* 0x0000004002027810 */ /* 0x001fe40007f1e0ff */
[----:B-1----:R-:W-:-:S03]  /*0480*/  IADD3 R10, P1, PT, R10, 0x40, RZ ;  /* 0x000000400a0a7810 */ /* 0x002fc60007f3e0ff */
[----:B------:R-:W-:Y:S02]  /*0490*/  IMAD.X R3, RZ, RZ, R3, P0 ;  /* 0x000000ffff037224 */ /* 0x000fe400000e0603 */
[----:B------:R-:W-:Y:S01]  /*04a0*/  IMAD.X R11, RZ, RZ, R11, P1 ;  /* 0x000000ffff0b7224 */ /* 0x000fe200008e060b */
[----:B--2---:R-:W-:Y:S02]  /*04b0*/  DADD R12, -R4, R12 ;  /* 0x00000000040c7229 */ /* 0x004fe4000000010c */
[----:B---3--:R-:W-:Y:S02]  /*04c0*/  DADD R8, -R6, R8 ;  /* 0x0000000006087229 */ /* 0x008fe40000000108 */
[----:B----4-:R-:W-:-:S06]  /*04d0*/  DADD R22, -R4, R22 ;  /* 0x0000000004167229 */ /* 0x010fcc0000000116 */
[----:B------:R-:W-:Y:S02]  /*04e0*/  DFMA R8, R12, R8, R18 ;  /* 0x000000080c08722b */ /* 0x000fe40000000012 */
[----:B------:R-:W-:-:S08]  /*04f0*/  DADD R20, -R6, R20 ;  /* 0x0000000006147229 */ /* 0x000fd00000000114 */
[----:B------:R-:W-:Y:S01]  /*0500*/  DFMA R8, R22, R20, R8 ;  /* 0x000000141608722b */ /* 0x000fe20000000008 */
[----:B------:R-:W-:Y:S10]  /*0510*/  BRA.U UP1, `(.L_x_16) ;  /* 0xfffffffd01447547 */ /* 0x000ff4000b83ffff */
.L_x_15:
[----:B------:R-:W-:Y:S05]  /*0520*/  BRA.U !UP0, `(.L_x_14) ;  /* 0x0000000508407547 */ /* 0x000fea000b800000 */
[----:B------:R-:W-:Y:S02]  /*0530*/  UISETP.GE.U32.AND UP0, UPT, UR5, 0x4, UPT ;  /* 0x000000040500788c */ /* 0x000fe4000bf06070 */
[----:B------:R-:W-:-:S04]  /*0540*/  ULOP3.LUT UR6, UR7, 0x3, URZ, 0xc0, !UPT ;  /* 0x0000000307067892 */ /* 0x000fc8000f8ec0ff */
[----:B------:R-:W-:-:S03]  /*0550*/  UISETP.NE.AND UP1, UPT, UR6, URZ, UPT ;  /* 0x000000ff0600728c */ /* 0x000fc6000bf25270 */
[----:B------:R-:W-:Y:S08]  /*0560*/  BRA.U !UP0, `(.L_x_17) ;  /* 0x00000001088c7547 */ /* 0x000ff0000b800000 */
[----:B------:R-:W0:Y:S01]  /*0570*/  LDC.64 R2, c[0x0][0x380] ;  /* 0x0000e000ff027b82 */ /* 0x000e220000000a00 */
[----:B------:R-:W-:Y:S02]  /*0580*/  VIADD R23, R16, UR4 ;  /* 0x0000000410177c36 */ /* 0x000fe40008000000 */
[----:B------:R-:W-:-:S05]  /*0590*/  VIADD R11, R17, UR4 ;  /* 0x00000004110b7c36 */ /* 0x000fca0008000000 */
[----:B------:R-:W1:Y:S01]  /*05a0*/  LDC.64 R12, c[0x0][0x380] ;  /* 0x0000e000ff0c7b82 */ /* 0x000e620000000a00 */
[----:B0-----:R-:W-:-:S04]  /*05b0*/  IMAD.WIDE.U32 R22, R23, 0x8, R2 ;  /* 0x0000000817167825 */ /* 0x001fc800078e0002 */
[----:B------:R-:W-:Y:S02]  /*05c0*/  IMAD.WIDE.U32 R2, R11, 0x8, R2 ;  /* 0x000000080b027825 */ /* 0x000fe400078e0002 */
[----:B------:R-:W2:Y:S04]  /*05d0*/  LDG.E.64 R22, desc[UR8][R22.64] ;  /* 0x0000000816167981 */ /* 0x000ea8000c1e1b00 */
[----:B------:R-:W3:Y:S01]  /*05e0*/  LDG.E.64 R2, desc[UR8][R2.64] ;  /* 0x0000000802027981 */ /* 0x000ee2000c1e1b00 */
[----:B------:R-:W-:Y:S02]  /*05f0*/  IADD3 R11, P0, PT, R16, UR4, RZ ;  /* 0x00000004100b7c10 */ /* 0x000fe4000ff1e0ff */
[----:B------:R-:W-:-:S03]  /*0600*/  IADD3 R18, P1, PT, R17, UR4, RZ ;  /* 0x0000000411127c10 */ /* 0x000fc6000ff3e0ff */
[----:B------:R-:W-:Y:S01]  /*0610*/  IMAD.X R20, RZ, RZ, RZ, P0 ;  /* 0x000000ffff147224 */ /* 0x000fe200000e06ff */
[CC--:B-1----:R-:W-:Y:S01]  /*0620*/  LEA R10, P0, R11.reuse, R12.reuse, 0x3 ;  /* 0x0000000c0b0a7211 */ /* 0x0c2fe200078018ff */
[----:B------:R-:W-:Y:S01]  /*0630*/  IMAD.X R19, RZ, RZ, RZ, P1 ;  /* 0x000000ffff137224 */ /* 0x000fe200008e06ff */
[C---:B------:R-:W-:Y:S02]  /*0640*/  LEA R12, P1, R18.reuse, R12, 0x3 ;  /* 0x0000000c120c7211 */ /* 0x040fe400078218ff */
[-C--:B------:R-:W-:Y:S02]  /*0650*/  LEA.HI.X R11, R11, R13.reuse, R20, 0x3, P0 ;  /* 0x0000000d0b0b7211 */ /* 0x080fe400000f1c14 */
[----:B------:R-:W-:-:S03]  /*0660*/  LEA.HI.X R13, R18, R13, R19, 0x3, P1 ;  /* 0x0000000d120d7211 */ /* 0x000fc600008f1c13 */
[----:B------:R-:W4:Y:S04]  /*0670*/  LDG.E.64 R24, desc[UR8][R10.64+0x18] ;  /* 0x000018080a187981 */ /* 0x000f28000c1e1b00 */
[----:B------:R-:W4:Y:S04]  /*0680*/  LDG.E.64 R18, desc[UR8][R12.64+0x8] ;  /* 0x000008080c127981 */ /* 0x000f28000c1e1b00 */
[----:B------:R-:W4:Y:S01]  /*0690*/  LDG.E.64 R26, desc[UR8][R12.64+0x18] ;  /* 0x000018080c1a7981 */ /* 0x000f22000c1e1b00 */
[----:B--2--5:R-:W-:Y:S02]  /*06a0*/  DADD R22, -R4, R22 ;  /* 0x0000000004167229 */ /* 0x024fe40000000116 */
[----:B---3--:R-:W-:Y:S01]  /*06b0*/  DADD R20, -R6, R2 ;  /* 0x0000000006147229 */ /* 0x008fe20000000102 */
[----:B------:R-:W2:Y:S07]  /*06c0*/  LDG.E.64 R2, desc[UR8][R10.64+0x8] ;  /* 0x000008080a027981 */ /* 0x000eae000c1e1b00 */
[----:B------:R-:W-:Y:S01]  /*06d0*/  DFMA R22, R22, R20, R8 ;  /* 0x000000141616722b */ /* 0x000fe20000000008 */
[----:B------:R-:W3:Y:S04]  /*06e0*/  LDG.E.64 R8, desc[UR8][R10.64+0x10] ;  /* 0x000010080a087981 */ /* 0x000ee8000c1e1b00 */
[----:B------:R-:W3:Y:S01]  /*06f0*/  LDG.E.64 R20, desc[UR8][R12.64+0x10] ;  /* 0x000010080c147981 */ /* 0x000ee2000c1e1b00 */
[----:B----4-:R-:W-:-:S02]  /*0700*/  DADD R18, -R6, R18 ;  /* 0x0000000006127229 */ /* 0x010fc40000000112 */
[----:B------:R-:W-:Y:S02]  /*0710*/  DADD R24, -R4, R24 ;  /* 0x0000000004187229 */ /* 0x000fe40000000118 */
[----:B------:R-:W-:Y:S01]  /*0720*/  DADD R26, -R6, R26 ;  /* 0x00000000061a7229 */ /* 0x000fe2000000011a */
[----:B------:R-:W-:Y:S01]  /*0730*/  UIADD3 UR4, UPT, UPT, UR4, 0x4, URZ ;  /* 0x0000000404047890 */ /* 0x000fe2000fffe0ff */
[----:B--2---:R-:W-:-:S08]  /*0740*/  DADD R2, -R4, R2 ;  /* 0x0000000004027229 */ /* 0x004fd00000000102 */
[----:B------:R-:W-:Y:S02]  /*0750*/  DFMA R2, R2, R18, R22 ;  /* 0x000000120202722b */ /* 0x000fe40000000016 */
[----:B---3--:R-:W-:Y:S02]  /*0760*/  DADD R8, -R4, R8 ;  /* 0x0000000004087229 */ /* 0x008fe40000000108 */
[----:B------:R-:W-:-:S08]  /*0770*/  DADD R20, -R6, R20 ;  /* 0x0000000006147229 */ /* 0x000fd00000000114 */
[----:B------:R-:W-:-:S08]  /*0780*/  DFMA R8, R8, R20, R2 ;  /* 0x000000140808722b */ /* 0x000fd00000000002 */
[----:B------:R-:W-:-:S11]  /*0790*/  DFMA R8, R24, R26, R8 ;  /* 0x0000001a1808722b */ /* 0x000fd60000000008 */
.L_x_17:
[----:B------:R-:W-:Y:S05]  /*07a0*/  BRA.U !UP1, `(.L_x_14) ;  /* 0x0000000109a07547 */ /* 0x000fea000b800000 */
[----:B------:R-:W-:Y:S02]  /*07b0*/  UISETP.NE.AND UP0, UPT, UR6, 0x1, UPT ;  /* 0x000000010600788c */ /* 0x000fe4000bf05270 */
[----:B------:R-:W-:-:S04]  /*07c0*/  ULOP3.LUT UR5, UR7, 0x1, URZ, 0xc0, !UPT ;  /* 0x0000000107057892 */ /* 0x000fc8000f8ec0ff */
[----:B------:R-:W-:-:S03]  /*07d0*/  UISETP.NE.U32.AND UP1, UPT, UR5, 0x1, UPT ;  /* 0x000000010500788c */ /* 0x000fc6000bf25070 */
[----:B------:R-:W-:Y:S08]  /*07e0*/  BRA.U !UP0, `(.L_x_18) ;  /* 0x0000000108647547 */ /* 0x000ff0000b800000 */
[----:B------:R-:W0:Y:S01]  /*07f0*/  LDC.64 R18, c[0x0][0x380] ;  /* 0x0000e000ff127b82 */ /* 0x000e220000000a00 */
[C---:B------:R-:W-:Y:S01]  /*0800*/  VIADD R13, R16.reuse, UR4 ;  /* 0x00000004100d7c36 */ /* 0x040fe20008000000 */
[----:B------:R-:W-:Y:S01]  /*0810*/  IADD3 R11, P0, PT, R16, UR4, RZ ;  /* 0x00000004100b7c10 */ /* 0x000fe2000ff1e0ff */
[C---:B------:R-:W-:Y:S01]  /*0820*/  VIADD R21, R17.reuse, UR4 ;  /* 0x0000000411157c36 */ /* 0x040fe20008000000 */
[----:B------:R-:W-:-:S03]  /*0830*/  IADD3 R20, P1, PT, R17, UR4, RZ ;  /* 0x0000000411147c10 */ /* 0x000fc6000ff3e0ff */
[----:B------:R-:W-:Y:S01]  /*0840*/  IMAD.X R22, RZ, RZ, RZ, P0 ;  /* 0x000000ffff167224 */ /* 0x000fe200000e06ff */
[----:B------:R-:W1:Y:S01]  /*0850*/  LDC.64 R2, c[0x0][0x380] ;  /* 0x0000e000ff027b82 */ /* 0x000e620000000a00 */
[----:B0-----:R-:W-:-:S04]  /*0860*/  IMAD.WIDE.U32 R12, R13, 0x8, R18 ;  /* 0x000000080d0c7825 */ /* 0x001fc800078e0012 */
[----:B------:R-:W-:Y:S02]  /*0870*/  IMAD.WIDE.U32 R18, R21, 0x8, R18 ;  /* 0x0000000815127825 */ /* 0x000fe400078e0012 */
[----:B------:R-:W2:Y:S02]  /*0880*/  LDG.E.64 R12, desc[UR8][R12.64] ;  /* 0x000000080c0c7981 */ /* 0x000ea4000c1e1b00 */
[----:B------:R-:W-:Y:S01]  /*0890*/  IMAD.X R21, RZ, RZ, RZ, P1 ;  /* 0x000000ffff157224 */ /* 0x000fe200008e06ff */
[CC--:B-1----:R-:W-:Y:S01]  /*08a0*/  LEA R10, P0, R11.reuse, R2.reuse, 0x3 ;  /* 0x000000020b0a7211 */ /* 0x0c2fe200078018ff */
[----:B------:R-:W3:Y:S01]  /*08b0*/  LDG.E.64 R18, desc[UR8][R18.64] ;  /* 0x0000000812127981 */ /* 0x000ee2000c1e1b00 */
[C---:B------:R-:W-:Y:S02]  /*08c0*/  LEA R2, P1, R20.reuse, R2, 0x3 ;  /* 0x0000000214027211 */ /* 0x040fe400078218ff */
[-C--:B------:R-:W-:Y:S02]  /*08d0*/  LEA.HI.X R11, R11, R3.reuse, R22, 0x3, P0 ;  /* 0x000000030b0b7211 */ /* 0x080fe400000f1c16 */
[----:B------:R-:W-:-:S04]  /*08e0*/  LEA.HI.X R3, R20, R3, R21, 0x3, P1 ;  /* 0x0000000314037211 */ /* 0x000fc800008f1c15 */
[----:B------:R-:W4:Y:S04]  /*08f0*/  LDG.E.64 R10, desc[UR8][R10.64+0x8] ;  /* 0x000008080a0a7981 */ /* 0x000f28000c1e1b00 */
[----:B------:R-:W4:Y:S01]  /*0900*/  LDG.E.64 R2, desc[UR8][R2.64+0x8] ;  /* 0x0000080802027981 */ /* 0x000f22000c1e1b00 */
[----:B------:R-:W-:Y:S01]  /*0910*/  UIADD3 UR4, UPT, UPT, UR4, 0x2, URZ ;  /* 0x0000000204047890 */ /* 0x000fe2000fffe0ff */
[----:B--2--5:R-:W-:Y:S02]  /*0920*/  DADD R20, -R4, R12 ;  /* 0x0000000004147229 */ /* 0x024fe4000000010c */
[----:B---3--:R-:W-:-:S08]  /*0930*/  DADD R22, -R6, R18 ;  /* 0x0000000006167229 */ /* 0x008fd00000000112 */
[----:B------:R-:W-:Y:S02]  /*0940*/  DFMA R8, R20, R22, R8 ;  /* 0x000000161408722b */ /* 0x000fe40000000008 */
[----:B----4-:R-:W-:Y:S02]  /*0950*/  DADD R20, -R4, R10 ;  /* 0x0000000004147229 */ /* 0x010fe4000000010a */
[----:B------:R-:W-:-:S08]  /*0960*/  DADD R22, -R6, R2 ;  /* 0x0000000006167229 */ /* 0x000fd00000000102 */
[----:B------:R-:W-:-:S11]  /*0970*/  DFMA R8, R20, R22, R8 ;  /* 0x000000161408722b */ /* 0x000fd60000000008 */
.L_x_18:
[----:B------:R-:W-:Y:S05]  /*0980*/  BRA.U UP1, `(.L_x_14) ;  /* 0x0000000101287547 */ /* 0x000fea000b800000 */
[----:B------:R-:W0:Y:S01]  /*0990*/  LDC.64 R10, c[0x0][0x380] ;  /* 0x0000e000ff0a7b82 */ /* 0x000e220000000a00 */
[----:B------:R-:W-:Y:S02]  /*09a0*/  VIADD R3, R16, UR4 ;  /* 0x0000000410037c36 */ /* 0x000fe40008000000 */
[----:B------:R-:W-:Y:S02]  /*09b0*/  VIADD R17, R17, UR4 ;  /* 0x0000000411117c36 */ /* 0x000fe40008000000 */
[----:B0-----:R-:W-:-:S04]  /*09c0*/  IMAD.WIDE.U32 R2, R3, 0x8, R10 ;  /* 0x0000000803027825 */ /* 0x001fc800078e000a */
[----:B------:R-:W-:Y:S02]  /*09d0*/  IMAD.WIDE.U32 R10, R17, 0x8, R10 ;  /* 0x00000008110a7825 */ /* 0x000fe400078e000a */
[----:B------:R-:W2:Y:S04]  /*09e0*/  LDG.E.64 R2, desc[UR8][R2.64] ;  /* 0x0000000802027981 */ /* 0x000ea8000c1e1b00 */
[----:B------:R-:W3:Y:S01]  /*09f0*/  LDG.E.64 R10, desc[UR8][R10.64] ;  /* 0x000000080a0a7981 */ /* 0x000ee2000c1e1b00 */
[----:B--2--5:R-:W-:Y:S02]  /*0a00*/  DADD R4, -R4, R2 ;  /* 0x0000000004047229 */ /* 0x024fe40000000102 */
[----:B---3--:R-:W-:-:S08]  /*0a10*/  DADD R6, -R6, R10 ;  /* 0x0000000006067229 */ /* 0x008fd0000000010a */
[----:B------:R-:W-:-:S11]  /*0a20*/  DFMA R8, R4, R6, R8 ;  /* 0x000000060408722b */ /* 0x000fd60000000008 */
.L_x_14:
[----:B------:R-:W0:Y:S02]  /*0a30*/  LDC.64 R2, c[0x0][0x390] ;  /* 0x0000e400ff027b82 */ /* 0x000e240000000a00 */
[----:B0----5:R-:W-:-:S04]  /*0a40*/  IMAD.WIDE.U32 R4, R15, 0x8, R2 ;  /* 0x000000080f047825 */ /* 0x021fc800078e0002 */
        /* <DEDUP_REMOVED lines=8> */
[----:B------:R-:W0:Y:S01]  /*0ad0*/  I2F.F64 R6, UR7 ;  /* 0x0000000700067d12 */ /* 0x000e220008201c00 */
[----:B------:R-:W-:Y:S01]  /*0ae0*/  FSETP.GEU.AND P1, PT, |R9|, 6.5827683646048100446e-37, PT ;  /* 0x036000000900780b */ /* 0x000fe20003f2e200 */
[----:B0-----:R-:W-:Y:S01]  /*0af0*/  DMUL R6, R2, R6 ;  /* 0x0000000602067228 */ /* 0x001fe20000000000 */
[----:B------:R-:W-:-:S07]  /*0b00*/  IMAD.MOV.U32 R2, RZ, RZ, 0x1 ;  /* 0x00000001ff027424 */ /* 0x000fce00078e00ff */
[----:B------:R-:W-:-:S06]  /*0b10*/  DMUL R4, R4, R6 ;  /* 0x0000000604047228 */ /* 0x000fcc0000000000 */
[----:B------:R-:W0:Y:S02]  /*0b20*/  MUFU.RCP64H R3, R5 ;  /* 0x0000000500037308 */ /* 0x000e240000001800 */
[----:B0-----:R-:W-:-:S08]  /*0b30*/  DFMA R6, -R4, R2, 1 ;  /* 0x3ff000000406742b */ /* 0x001fd00000000102 */
[----:B------:R-:W-:-:S08]  /*0b40*/  DFMA R6, R6, R6, R6 ;  /* 0x000000060606722b */ /* 0x000fd00000000006 */
[----:B------:R-:W-:-:S08]  /*0b50*/  DFMA R6, R2, R6, R2 ;  /* 0x000000060206722b */ /* 0x000fd00000000002 */
[----:B------:R-:W-:-:S08]  /*0b60*/  DFMA R2, -R4, R6, 1 ;  /* 0x3ff000000402742b */ /* 0x000fd00000000106 */
[----:B------:R-:W-:-:S08]  /*0b70*/  DFMA R2, R6, R2, R6 ;  /* 0x000000020602722b */ /* 0x000fd00000000006 */
[----:B------:R-:W-:-:S08]  /*0b80*/  DMUL R6, R2, R8 ;  /* 0x0000000802067228 */ /* 0x000fd00000000000 */
[----:B------:R-:W-:-:S08]  /*0b90*/  DFMA R10, -R4, R6, R8 ;  /* 0x00000006040a722b */ /* 0x000fd00000000108 */
[----:B------:R-:W-:-:S10]  /*0ba0*/  DFMA R2, R2, R10, R6 ;  /* 0x0000000a0202722b */ /* 0x000fd40000000006 */
[----:B------:R-:W-:-:S05]  /*0bb0*/  FFMA R6, RZ, R5, R3 ;  /* 0x00000005ff067223 */ /* 0x000fca0000000003 */
[----:B------:R-:W-:-:S13]  /*0bc0*/  FSETP.GT.AND P0, PT, |R6|, 1.469367938527859385e-39, PT ;  /* 0x001000000600780b */ /* 0x000fda0003f04200 */
[----:B------:R-:W-:Y:S05]  /*0bd0*/  @P0 BRA P1, `(.L_x_20) ;  /* 0x0000000000100947 */ /* 0x000fea0000800000 */
[----:B------:R-:W-:Y:S01]  /*0be0*/  IMAD.MOV.U32 R11, RZ, RZ, R8 ;  /* 0x000000ffff0b7224 */ /* 0x000fe200078e0008 */
[----:B------:R-:W-:Y:S01]  /*0bf0*/  MOV R10, 0xc20 ;  /* 0x00000c20000a7802 */ /* 0x000fe20000000f00 */
[----:B------:R-:W-:-:S07]  /*0c00*/  IMAD.MOV.U32 R14, RZ, RZ, R9 ;  /* 0x000000ffff0e7224 */ /* 0x000fce00078e0009 */
[----:B------:R-:W-:Y:S05]  /*0c10*/  CALL.REL.NOINC `($__internal_1_$__cuda_sm20_div_rn_f64_full) ;  /* 0x00000000002c7944 */ /* 0x000fea0003c00000 */
.L_x_20:
[----:B------:R-:W0:Y:S08]  /*0c20*/  LDC R6, c[0x0][0x3a4] ;  /* 0x0000e900ff067b82 */ /* 0x000e300000000800 */
[----:B------:R-:W1:Y:S01]  /*0c30*/  LDC.64 R4, c[0x0][0x398] ;  /* 0x0000e600ff047b82 */ /* 0x000e620000000a00 */
[----:B0-----:R-:W-:-:S04]  /*0c40*/  IMAD R15, R0, R6, R15 ;  /* 0x00000006000f7224 */ /* 0x001fc800078e020f */
[----:B-1----:R-:W-:-:S05]  /*0c50*/  IMAD.WIDE.U32 R4, R15, 0x8, R4 ;  /* 0x000000080f047825 */ /* 0x002fca00078e0004 */
[----:B------:R-:W-:Y:S01]  /*0c60*/  STG.E.64 desc[UR8][R4.64], R2 ;  /* 0x0000000204007986 */ /* 0x000fe2000c101b08 */
[----:B------:R-:W-:Y:S05]  /*0c70*/  EXIT ;  /* 0x000000000000794d */ /* 0x000fea0003800000 */
.L_x_19:
[----:B------:R-:W0:Y:S01]  /*0c80*/  LDC.64 R2, c[0x0][0x398] ;  /* 0x0000e600ff027b82 */ /* 0x000e220000000a00 */
[----:B------:R-:W-:-:S04]  /*0c90*/  IMAD R15, R0, R14, R15 ;  /* 0x0000000e000f7224 */ /* 0x000fc800078e020f */
[----:B0-----:R-:W-:-:S05]  /*0ca0*/  IMAD.WIDE.U32 R2, R15, 0x8, R2 ;  /* 0x000000080f027825 */ /* 0x001fca00078e0002 */
[----:B------:R-:W-:Y:S01]  /*0cb0*/  STG.E.64 desc[UR8][R2.64], RZ ;  /* 0x000000ff02007986 */ /* 0x000fe2000c101b08 */
[----:B------:R-:W-:Y:S05]  /*0cc0*/  EXIT ;  /* 0x000000000000794d */ /* 0x000fea0003800000 */
        .weak           $__internal_1_$__cuda_sm20_div_rn_f64_full
        .type           $__internal_1_$__cuda_sm20_div_rn_f64_full,@function
        .size           $__internal_1_$__cuda_sm20_div_rn_f64_full,(.L_x_77 - $__internal_1_$__cuda_sm20_div_rn_f64_full)
$__internal_1_$__cuda_sm20_div_rn_f64_full:
[C---:B------:R-:W-:Y:S01]  /*0cd0*/  FSETP.GEU.AND P0, PT, |R5|.reuse, 1.469367938527859385e-39, PT ;  /* 0x001000000500780b */ /* 0x040fe20003f0e200 */
[--C-:B------:R-:W-:Y:S01]  /*0ce0*/  IMAD.MOV.U32 R8, RZ, RZ, R4.reuse ;  /* 0x000000ffff087224 */ /* 0x100fe200078e0004 */
[C---:B------:R-:W-:Y:S01]  /*0cf0*/  LOP3.LUT R2, R5.reuse, 0x800fffff, RZ, 0xc0, !PT ;  /* 0x800fffff05027812 */ /* 0x040fe200078ec0ff */
[----:B------:R-:W-:Y:S01]  /*0d00*/  IMAD.MOV.U32 R9, RZ, RZ, R5 ;  /* 0x000000ffff097224 */ /* 0x000fe200078e0005 */
[----:B------:R-:W-:Y:S01]  /*0d10*/  LOP3.LUT R18, R5, 0x7ff00000, RZ, 0xc0, !PT ;  /* 0x7ff0000005127812 */ /* 0x000fe200078ec0ff */
[----:B------:R-:W-:Y:S01]  /*0d20*/  IMAD.MOV.U32 R12, RZ, RZ, 0x1 ;  /* 0x00000001ff0c7424 */ /* 0x000fe200078e00ff */
[----:B------:R-:W-:Y:S01]  /*0d30*/  LOP3.LUT R3, R2, 0x3ff00000, RZ, 0xfc, !PT ;  /* 0x3ff0000002037812 */ /* 0x000fe200078efcff */
[----:B------:R-:W-:-:S06]  /*0d40*/  IMAD.MOV.U32 R2, RZ, RZ, R4 ;  /* 0x000000ffff027224 */ /* 0x000fcc00078e0004 */
[----:B------:R-:W-:-:S06]  /*0d50*/  @!P0 DMUL R2, R8, 8.98846567431157953865e+307 ;  /* 0x7fe0000008028828 */ /* 0x000fcc0000000000 */
[----:B------:R-:W0:Y:S02]  /*0d60*/  MUFU.RCP64H R13, R3 ;  /* 0x00000003000d7308 */ /* 0x000e240000001800 */
[----:B0-----:R-:W-:-:S08]  /*0d70*/  DFMA R6, R12, -R2, 1 ;  /* 0x3ff000000c06742b */ /* 0x001fd00000000802 */
[----:B------:R-:W-:-:S08]  /*0d80*/  DFMA R6, R6, R6, R6 ;  /* 0x000000060606722b */ /* 0x000fd00000000006 */
[----:B------:R-:W-:Y:S01]  /*0d90*/  DFMA R12, R12, R6, R12 ;  /* 0x000000060c0c722b */ /* 0x000fe2000000000c */
[----:B------:R-:W-:Y:S01]  /*0da0*/  IMAD.MOV.U32 R7, RZ, RZ, R14 ;  /* 0x000000ffff077224 */ /* 0x000fe200078e000e */
[----:B------:R-:W-:Y:S01]  /*0db0*/  MOV R14, 0x1ca00000 ;  /* 0x1ca00000000e7802 */ /* 0x000fe20000000f00 */
[----:B------:R-:W-:-:S03]  /*0dc0*/  IMAD.MOV.U32 R6, RZ, RZ, R11 ;  /* 0x000000ffff067224 */ /* 0x000fc600078e000b */
[----:B------:R-:W-:Y:S02]  /*0dd0*/  LOP3.LUT R11, R7, 0x7ff00000, RZ, 0xc0, !PT ;  /* 0x7ff00000070b7812 */ /* 0x000fe400078ec0ff */
[----:B------:R-:W-:Y:S01]  /*0de0*/  DFMA R16, R12, -R2, 1 ;  /* 0x3ff000000c10742b */ /* 0x000fe20000000802 */
[----:B------:R-:W-:Y:S01]  /*0df0*/  IMAD.MOV.U32 R4, RZ, RZ, R6 ;  /* 0x000000ffff047224 */ /* 0x000fe200078e0006 */
[----:B------:R-:W-:Y:S01]  /*0e00*/  ISETP.GE.U32.AND P1, PT, R11, R18, PT ;  /* 0x000000120b00720c */ /* 0x000fe20003f26070 */
[----:B------:R-:W-:-:S03]  /*0e10*/  IMAD.MOV.U32 R21, RZ, RZ, R11 ;  /* 0x000000ffff157224 */ /* 0x000fc600078e000b */
[----:B------:R-:W-:Y:S02]  /*0e20*/  SEL R5, R14, 0x63400000, !P1 ;  /* 0x634000000e057807 */ /* 0x000fe40004800000 */
[----:B------:R-:W-:Y:S01]  /*0e30*/  DFMA R12, R12, R16, R12 ;  /* 0x000000100c0c722b */ /* 0x000fe2000000000c */
[----:B------:R-:W-:Y:S02]  /*0e40*/  FSETP.GEU.AND P1, PT, |R7|, 1.469367938527859385e-39, PT ;  /* 0x001000000700780b */ /* 0x000fe40003f2e200 */
[----:B------:R-:W-:-:S11]  /*0e50*/  LOP3.LUT R5, R5, 0x800fffff, R7, 0xf8, !PT ;  /* 0x800fffff05057812 */ /* 0x000fd600078ef807 */
[----:B------:R-:W-:Y:S05]  /*0e60*/  @P1 BRA `(.L_x_21) ;  /* 0x0000000000201947 */ /* 0x000fea0003800000 */
[----:B------:R-:W-:-:S04]  /*0e70*/  LOP3.LUT R16, R9, 0x7ff00000, RZ, 0xc0, !PT ;  /* 0x7ff0000009107812 */ /* 0x000fc800078ec0ff */
[----:B------:R-:W-:Y:S01]  /*0e80*/  ISETP.GE.U32.AND P1, PT, R11, R16, PT ;  /* 0x000000100b00720c */ /* 0x000fe20003f26070 */
[----:B------:R-:W-:-:S03]  /*0e90*/  IMAD.MOV.U32 R16, RZ, RZ, RZ ;  /* 0x000000ffff107224 */ /* 0x000fc600078e00ff */
[----:B------:R-:W-:-:S04]  /*0ea0*/  SEL R17, R14, 0x63400000, !P1 ;  /* 0x634000000e117807 */ /* 0x000fc80004800000 */
[----:B------:R-:W-:-:S04]  /*0eb0*/  LOP3.LUT R17, R17, 0x80000000, R7, 0xf8, !PT ;  /* 0x8000000011117812 */ /* 0x000fc800078ef807 */
[----:B------:R-:W-:-:S06]  /*0ec0*/  LOP3.LUT R17, R17, 0x100000, RZ, 0xfc, !PT ;  /* 0x0010000011117812 */ /* 0x000fcc00078efcff */
[----:B------:R-:W-:-:S10]  /*0ed0*/  DFMA R4, R4, 2, -R16 ;  /* 0x400000000404782b */ /* 0x000fd40000000810 */
[----:B------:R-:W-:-:S07]  /*0ee0*/  LOP3.LUT R21, R5, 0x7ff00000, RZ, 0xc0, !PT ;  /* 0x7ff0000005157812 */ /* 0x000fce00078ec0ff */
.L_x_21:
[----:B------:R-:W-:Y:S01]  /*0ef0*/  IMAD.MOV.U32 R20, RZ, RZ, R18 ;  /* 0x000000ffff147224 */ /* 0x000fe200078e0012 */
[----:B------:R-:W-:Y:S01]  /*0f00*/  @!P0 LOP3.LUT R20, R3, 0x7ff00000, RZ, 0xc0, !PT ;  /* 0x7ff0000003148812 */ /* 0x000fe200078ec0ff */
[----:B------:R-:W-:Y:S01]  /*0f10*/  VIADD R22, R21, 0xffffffff ;  /* 0xffffffff15167836 */ /* 0x000fe20000000000 */
[----:B------:R-:W-:-:S03]  /*0f20*/  DMUL R16, R12, R4 ;  /* 0x000000040c107228 */ /* 0x000fc60000000000 */
[----:B------:R-:W-:Y:S01]  /*0f30*/  VIADD R23, R20, 0xffffffff ;  /* 0xffffffff14177836 */ /* 0x000fe20000000000 */
[----:B------:R-:W-:-:S04]  /*0f40*/  ISETP.GT.U32.AND P0, PT, R22, 0x7feffffe, PT ;  /* 0x7feffffe1600780c */ /* 0x000fc80003f04070 */
[----:B------:R-:W-:Y:S01]  /*0f50*/  ISETP.GT.U32.OR P0, PT, R23, 0x7feffffe, P0 ;  /* 0x7feffffe1700780c */ /* 0x000fe20000704470 */
[----:B------:R-:W-:-:S08]  /*0f60*/  DFMA R18, R16, -R2, R4 ;  /* 0x800000021012722b */ /* 0x000fd00000000004 */
[----:B------:R-:W-:-:S04]  /*0f70*/  DFMA R12, R12, R18, R16 ;  /* 0x000000120c0c722b */ /* 0x000fc80000000010 */
[----:B------:R-:W-:Y:S07]  /*0f80*/  @P0 BRA `(.L_x_22) ;  /* 0x00000000006c0947 */ /* 0x000fee0003800000 */
        /* <DEDUP_REMOVED lines=18> */
[----:B------:R-:W-:Y:S01]  /*10b0*/  MOV R2, RZ ;  /* 0x000000ff00027202 */ /* 0x000fe20000000f00 */
[----:B------:R-:W-:-:S05]  /*10c0*/  DMUL.RP R6, R12, R6 ;  /* 0x000000060c067228 */ /* 0x000fca0000008000 */
[----:B------:R-:W-:-:S05]  /*10d0*/  DFMA R2, R16, -R2, R12 ;  /* 0x800000021002722b */ /* 0x000fca000000000c */
[----:B------:R-:W-:Y:S02]  /*10e0*/  LOP3.LUT R9, R7, R9, RZ, 0x3c, !PT ;  /* 0x0000000907097212 */ /* 0x000fe400078e3cff */
[----:B------:R-:W-:-:S04]  /*10f0*/  IADD3 R2, PT, PT, -R11, -0x43300000, RZ ;  /* 0xbcd000000b027810 */ /* 0x000fc80007ffe1ff */
[----:B------:R-:W-:-:S04]  /*1100*/  FSETP.NEU.AND P0, PT, |R3|, R2, PT ;  /* 0x000000020300720b */ /* 0x000fc80003f0d200 */
[----:B------:R-:W-:Y:S02]  /*1110*/  FSEL R16, R6, R16, !P0 ;  /* 0x0000001006107208 */ /* 0x000fe40004000000 */
[----:B------:R-:W-:Y:S01]  /*1120*/  FSEL R17, R9, R17, !P0 ;  /* 0x0000001109117208 */ /* 0x000fe20004000000 */
[----:B------:R-:W-:Y:S06]  /*1130*/  BRA `(.L_x_23) ;  /* 0x0000000000547947 */ /* 0x000fec0003800000 */
.L_x_22:
        /* <DEDUP_REMOVED lines=16> */
.L_x_25:
[----:B------:R-:W-:Y:S01]  /*1240*/  LOP3.LUT R17, R9, 0x80000, RZ, 0xfc, !PT ;  /* 0x0008000009117812 */ /* 0x000fe200078efcff */
[----:B------:R-:W-:Y:S01]  /*1250*/  IMAD.MOV.U32 R16, RZ, RZ, R8 ;  /* 0x000000ffff107224 */ /* 0x000fe200078e0008 */
[----:B------:R-:W-:Y:S06]  /*1260*/  BRA `(.L_x_23) ;  /* 0x0000000000087947 */ /* 0x000fec0003800000 */
.L_x_24:
[----:B------:R-:W-:Y:S01]  /*1270*/  LOP3.LUT R17, R7, 0x80000, RZ, 0xfc, !PT ;  /* 0x0008000007117812 */ /* 0x000fe200078efcff */
[----:B------:R-:W-:-:S07]  /*1280*/  IMAD.MOV.U32 R16, RZ, RZ, R6 ;  /* 0x000000ffff107224 */ /* 0x000fce00078e0006 */
.L_x_23:
[----:B------:R-:W-:Y:S02]  /*1290*/  IMAD.MOV.U32 R11, RZ, RZ, 0x0 ;  /* 0x00000000ff0b7424 */ /* 0x000fe400078e00ff */
[----:B------:R-:W-:Y:S02]  /*12a0*/  IMAD.MOV.U32 R2, RZ, RZ, R16 ;  /* 0x000000ffff027224 */ /* 0x000fe400078e0010 */
[----:B------:R-:W-:Y:S01]  /*12b0*/  IMAD.MOV.U32 R3, RZ, RZ, R17 ;  /* 0x000000ffff037224 */ /* 0x000fe200078e0011 */
[----:B------:R-:W-:Y:S06]  /*12c0*/  RET.REL.NODEC R10 `(_Z33compute_correlation_kernel_simplePdS_S_S_ii) ;  /* 0xffffffec0a4c7950 */ /* 0x000fec0003c3ffff */
.L_x_26:
        /* <DEDUP_REMOVED lines=11> */
.L_x_77:


//--------------------- .text._Z21compute_stddev_kernelPdS_S_ii --------------------------
	.section	.text._Z21compute_stddev_kernelPdS_S_ii,"ax",@progbits
	.align	128
        .global         _Z21compute_stddev_kernelPdS_S_ii
        .type           _Z21compute_stddev_kernelPdS_S_ii,@function
        .size           _Z21compute_stddev_kernelPdS_S_ii,(.L_x_79 - _Z21compute_stddev_kernelPdS_S_ii)
        .other          _Z21compute_stddev_kernelPdS_S_ii,@"STO_CUDA_ENTRY STV_DEFAULT"
_Z21compute_stddev_kernelPdS_S_ii:
.text._Z21compute_stddev_kernelPdS_S_ii:
[----:B------:R-:W-:Y:S01]  /*0000*/  LDC R1, c[0x0][0x37c] ;  /* 0x0000df00ff017b82 */ /* 0x000fe20000000800 */
[----:B------:R-:W0:Y:S07]  /*0010*/  S2R R3, SR_TID.X ;  /* 0x0000000000037919 */ /* 0x000e2e0000002100 */
[----:B------:R-:W0:Y:S01]  /*0020*/  S2UR UR4, SR_CTAID.X ;  /* 0x00000000000479c3 */ /* 0x000e220000002500 */
[----:B------:R-:W1:Y:S07]  /*0030*/  LDCU UR5, c[0x0][0x39c] ;  /* 0x00007380ff0577ac */ /* 0x000e6e0008000800 */
[----:B------:R-:W0:Y:S02]  /*0040*/  LDC R0, c[0x0][0x360] ;  /* 0x0000d800ff007b82 */ /* 0x000e240000000800 */
[----:B0-----:R-:W-:-:S05]  /*0050*/  IMAD R0, R0, UR4, R3 ;  /* 0x0000000400007c24 */ /* 0x001fca000f8e0203 */
[----:B-1----:R-:W-:-:S13]  /*0060*/  ISETP.GE.AND P0, PT, R0, UR5, PT ;  /* 0x0000000500007c0c */ /* 0x002fda000bf06270 */
[----:B------:R-:W-:Y:S05]  /*0070*/  @P0 EXIT ;  /* 0x000000000000094d */ /* 0x000fea0003800000 */
[----:B------:R-:W0:Y:S01]  /*0080*/  LDCU UR12, c[0x0][0x398] ;  /* 0x00007300ff0c77ac */ /* 0x000e220008000800 */
[----:B------:R-:W-:Y:S01]  /*0090*/  CS2R R10, SRZ ;  /* 0x00000000000a7805 */ /* 0x000fe2000001ff00 */
[----:B------:R-:W1:Y:S01]  /*00a0*/  LDCU.64 UR10, c[0x0][0x358] ;  /* 0x00006b00ff0a77ac */ /* 0x000e620008000a00 */
[----:B0-----:R-:W-:-:S09]  /*00b0*/  UISETP.GE.AND UP0, UPT, UR12, 0x1, UPT ;  /* 0x000000010c00788c */ /* 0x001fd2000bf06270 */
[----:B-1----:R-:W-:Y:S05]  /*00c0*/  BRA.U !UP0, `(.L_x_27) ;  /* 0x0000000908287547 */ /* 0x002fea000b800000 */
[----:B------:R-:W0:Y:S02]  /*00d0*/  LDC.64 R2, c[0x0][0x388] ;  /* 0x0000e200ff027b82 */ /* 0x000e240000000a00 */
[----:B0-----:R-:W-:-:S06]  /*00e0*/  IMAD.WIDE R2, R0, 0x8, R2 ;  /* 0x0000000800027825 */ /* 0x001fcc00078e0202 */
[----:B------:R-:W5:Y:S01]  /*00f0*/  LDG.E.64 R2, desc[UR10][R2.64] ;  /* 0x0000000a02027981 */ /* 0x000f62000c1e1b00 */
[----:B------:R-:W-:Y:S02]  /*0100*/  UISETP.GE.U32.AND UP1, UPT, UR12, 0x10, UPT ;  /* 0x000000100c00788c */ /* 0x000fe4000bf26070 */
[----:B------:R-:W-:Y:S01]  /*0110*/  IMAD R17, R0, UR12, RZ ;  /* 0x0000000c00117c24 */ /* 0x000fe2000f8e02ff */
[----:B------:R-:W-:Y:S01]  /*0120*/  ULOP3.LUT UR8, UR12, 0xf, URZ, 0xc0, !UPT ;  /* 0x0000000f0c087892 */ /* 0x000fe2000f8ec0ff */
[----:B------:R-:W-:Y:S01]  /*0130*/  CS2R R10, SRZ ;  /* 0x00000000000a7805 */ /* 0x000fe2000001ff00 */
[----:B------:R-:W-:Y:S02]  /*0140*/  UMOV UR4, URZ ;  /* 0x000000ff00047c82 */ /* 0x000fe40008000000 */
[----:B------:R-:W-:Y:S02]  /*0150*/  UISETP.NE.AND UP0, UPT, UR8, URZ, UPT ;  /* 0x000000ff0800728c */ /* 0x000fe4000bf05270 */
[----:B------:R-:W-:Y:S09]  /*0160*/  BRA.U !UP1, `(.L_x_28) ;  /* 0x0000000109f87547 */ /* 0x000ff2000b800000 */
[----:B------:R-:W0:Y:S01]  /*0170*/  LDCU.64 UR6, c[0x0][0x380] ;  /* 0x00007000ff0677ac */ /* 0x000e220008000a00 */
[----:B------:R-:W-:Y:S01]  /*0180*/  IMAD.MOV.U32 R16, RZ, RZ, R17 ;  /* 0x000000ffff107224 */ /* 0x000fe200078e0011 */
[----:B------:R-:W-:Y:S01]  /*0190*/  CS2R R10, SRZ ;  /* 0x00000000000a7805 */ /* 0x000fe2000001ff00 */
[----:B------:R-:W-:-:S04]  /*01a0*/  ULOP3.LUT UR4, UR12, 0x7ffffff0, URZ, 0xc0, !UPT ;  /* 0x7ffffff00c047892 */ /* 0x000fc8000f8ec0ff */
[----:B------:R-:W-:Y:S02]  /*01b0*/  UIADD3 UR9, UPT, UPT, -UR4, URZ, URZ ;  /* 0x000000ff04097290 */ /* 0x000fe4000fffe1ff */
[----:B0-----:R-:W-:-:S04]  /*01c0*/  UIADD3 UR5, UP1, UPT, UR6, 0x40, URZ ;  /* 0x0000004006057890 */ /* 0x001fc8000ff3e0ff */
[----:B------:R-:W-:-:S12]  /*01d0*/  UIADD3.X UR6, UPT, UPT, URZ, UR7, URZ, UP1, !UPT ;  /* 0x00000007ff067290 */ /* 0x000fd80008ffe4ff */
.L_x_29:
[----:B------:R-:W-:Y:S02]  /*01e0*/  IMAD.U32 R4, RZ, RZ, UR5 ;  /* 0x00000005ff047e24 */ /* 0x000fe4000f8e00ff */
[----:B------:R-:W-:Y:S02]  /*01f0*/  IMAD.U32 R5, RZ, RZ, UR6 ;  /* 0x00000006ff057e24 */ /* 0x000fe4000f8e00ff */
[----:B------:R-:W-:-:S05]  /*0200*/  IMAD.WIDE R4, R16, 0x8, R4 ;  /* 0x0000000810047825 */ /* 0x000fca00078e0204 */
[----:B------:R-:W2:Y:S04]  /*0210*/  LDG.E.64 R8, desc[UR10][R4.64+-0x40] ;  /* 0xffffc00a04087981 */ /* 0x000ea8000c1e1b00 */
[----:B------:R-:W3:Y:S04]  /*0220*/  LDG.E.64 R22, desc[UR10][R4.64+-0x38] ;  /* 0xffffc80a04167981 */ /* 0x000ee8000c1e1b00 */
[----:B------:R-:W4:Y:S04]  /*0230*/  LDG.E.64 R12, desc[UR10][R4.64+-0x30] ;  /* 0xffffd00a040c7981 */ /* 0x000f28000c1e1b00 */
[----:B------:R-:W4:Y:S04]  /*0240*/  LDG.E.64 R18, desc[UR10][R4.64+-0x28] ;  /* 0xffffd80a04127981 */ /* 0x000f28000c1e1b00 */
[----:B------:R-:W4:Y:S04]  /*0250*/  LDG.E.64 R20, desc[UR10][R4.64+-0x20] ;  /* 0xffffe00a04147981 */ /* 0x000f28000c1e1b00 */
[----:B------:R-:W4:Y:S04]  /*0260*/  LDG.E.64 R14, desc[UR10][R4.64+-0x18] ;  /* 0xffffe80a040e7981 */ /* 0x000f28000c1e1b00 */
[----:B------:R-:W4:Y:S04]  /*0270*/  LDG.E.64 R6, desc[UR10][R4.64+-0x10] ;  /* 0xfffff00a04067981 */ /* 0x000f28000c1e1b00 */
[----:B------:R-:W4:Y:S01]  /*0280*/  LDG.E.64 R26, desc[UR10][R4.64+0x38] ;  /* 0x0000380a041a7981 */ /* 0x000f22000c1e1b00 */
[----:B--2--5:R-:W-:-:S03]  /*0290*/  DADD R24, -R2, R8 ;  /* 0x0000000002187229 */ /* 0x024fc60000000108 */
[----:B------:R-:W2:Y:S01]  /*02a0*/  LDG.E.64 R8, desc[UR10][R4.64+-0x8] ;  /* 0xfffff80a04087981 */ /* 0x000ea2000c1e1b00 */
[----:B---3--:R-:W-:-:S04]  /*02b0*/  DADD R22, -R2, R22 ;  /* 0x0000000002167229 */ /* 0x008fc80000000116 */
[----:B------:R-:W-:Y:S01]  /*02c0*/  DFMA R24, R24, R24, R10 ;  /* 0x000000181818722b */ /* 0x000fe2000000000a */
[----:B------:R-:W3:Y:S07]  /*02d0*/  LDG.E.64 R10, desc[UR10][R4.64] ;  /* 0x0000000a040a7981 */ /* 0x000eee000c1e1b00 */
[----:B------:R-:W-:Y:S02]  /*02e0*/  DFMA R24, R22, R22, R24 ;  /* 0x000000161618722b */ /* 0x000fe40000000018 */
[----:B----4-:R-:W-:Y:S01]  /*02f0*/  DADD R22, -R2, R12 ;  /* 0x0000000002167229 */ /* 0x010fe2000000010c */
[----:B------:R-:W4:Y:S07]  /*0300*/  LDG.E.64 R12, desc[UR10][R4.64+0x8] ;  /* 0x0000080a040c7981 */ /* 0x000f2e000c1e1b00 */
[----:B------:R-:W-:-:S02]  /*0310*/  DFMA R24, R22, R22, R24 ;  /* 0x000000161618722b */ /* 0x000fc40000000018 */
[----:B------:R-:W-:Y:S01]  /*0320*/  DADD R22, -R2, R18 ;  /* 0x0000000002167229 */ /* 0x000fe20000000112 */
[----:B------:R-:W4:Y:S07]  /*0330*/  LDG.E.64 R18, desc[UR10][R4.64+0x10] ;  /* 0x0000100a04127981 */ /* 0x000f2e000c1e1b00 */
[----:B------:R-:W-:Y:S02]  /*0340*/  DFMA R24, R22, R22, R24 ;  /* 0x000000161618722b */ /* 0x000fe40000000018 */
[----:B------:R-:W-:Y:S01]  /*0350*/  DADD R22, -R2, R20 ;  /* 0x0000000002167229 */ /* 0x000fe20000000114 */
        /* <DEDUP_REMOVED lines=8> */
[----:B------:R-:W4:Y:S01]  /*03e0*/  LDG.E.64 R22, desc[UR10][R4.64+0x30] ;  /* 0x0000300a04167981 */ /* 0x000f22000c1e1b00 */
[----:B------:R-:W-:Y:S01]  /*03f0*/  UIADD3 UR9, UPT, UPT, UR9, 0x10, URZ ;  /* 0x0000001009097890 */ /* 0x000fe2000fffe0ff */
[----:B------:R-:W-:-:S03]  /*0400*/  DADD R26, -R2, R26 ;  /* 0x00000000021a7229 */ /* 0x000fc6000000011a */
[----:B------:R-:W-:Y:S01]  /*0410*/  UISETP.NE.AND UP1, UPT, UR9, URZ, UPT ;  /* 0x000000ff0900728c */ /* 0x000fe2000bf25270 */
[----:B------:R-:W-:Y:S01]  /*0420*/  VIADD R16, R16, 0x10 ;  /* 0x0000001010107836 */ /* 0x000fe20000000000 */
[----:B--2---:R-:W-:-:S08]  /*0430*/  DADD R8, -R2, R8 ;  /* 0x0000000002087229 */ /* 0x004fd00000000108 */
[----:B------:R-:W-:Y:S02]  /*0440*/  DFMA R24, R8, R8, R24 ;  /* 0x000000080818722b */ /* 0x000fe40000000018 */
[----:B---3--:R-:W-:-:S08]  /*0450*/  DADD R10, -R2, R10 ;  /* 0x00000000020a7229 */ /* 0x008fd0000000010a */
[----:B------:R-:W-:Y:S02]  /*0460*/  DFMA R24, R10, R10, R24 ;  /* 0x0000000a0a18722b */ /* 0x000fe40000000018 */
[----:B----4-:R-:W-:-:S08]  /*0470*/  DADD R12, -R2, R12 ;  /* 0x00000000020c7229 */ /* 0x010fd0000000010c */
[----:B------:R-:W-:Y:S02]  /*0480*/  DFMA R24, R12, R12, R24 ;  /* 0x0000000c0c18722b */ /* 0x000fe40000000018 */
[----:B------:R-:W-:-:S08]  /*0490*/  DADD R18, -R2, R18 ;  /* 0x0000000002127229 */ /* 0x000fd00000000112 */
[----:B------:R-:W-:Y:S02]  /*04a0*/  DFMA R24, R18, R18, R24 ;  /* 0x000000121218722b */ /* 0x000fe40000000018 */
[----:B------:R-:W-:-:S08]  /*04b0*/  DADD R20, -R2, R20 ;  /* 0x0000000002147229 */ /* 0x000fd00000000114 */
[----:B------:R-:W-:Y:S02]  /*04c0*/  DFMA R24, R20, R20, R24 ;  /* 0x000000141418722b */ /* 0x000fe40000000018 */
[----:B------:R-:W-:-:S08]  /*04d0*/  DADD R14, -R2, R14 ;  /* 0x00000000020e7229 */ /* 0x000fd0000000010e */
[----:B------:R-:W-:Y:S02]  /*04e0*/  DFMA R24, R14, R14, R24 ;  /* 0x0000000e0e18722b */ /* 0x000fe40000000018 */
[C---:B------:R-:W-:Y:S02]  /*04f0*/  DADD R6, -R2.reuse, R6 ;  /* 0x0000000002067229 */ /* 0x040fe40000000106 */
[----:B------:R-:W-:-:S06]  /*0500*/  DADD R22, -R2, R22 ;  /* 0x0000000002167229 */ /* 0x000fcc0000000116 */
[----:B------:R-:W-:-:S08]  /*0510*/  DFMA R24, R6, R6, R24 ;  /* 0x000000060618722b */ /* 0x000fd00000000018 */
[----:B------:R-:W-:-:S08]  /*0520*/  DFMA R24, R22, R22, R24 ;  /* 0x000000161618722b */ /* 0x000fd00000000018 */
[----:B------:R-:W-:Y:S01]  /*0530*/  DFMA R10, R26, R26, R24 ;  /* 0x0000001a1a0a722b */ /* 0x000fe20000000018 */
[----:B------:R-:W-:Y:S10]  /*0540*/  BRA.U UP1, `(.L_x_29) ;  /* 0xfffffffd01247547 */ /* 0x000ff4000b83ffff */
.L_x_28:
[----:B------:R-:W-:Y:S05]  /*0550*/  BRA.U !UP0, `(.L_x_27) ;  /* 0x0000000508047547 */ /* 0x000fea000b800000 */
[----:B------:R-:W-:Y:S02]  /*0560*/  UISETP.GE.U32.AND UP0, UPT, UR8, 0x8, UPT ;  /* 0x000000080800788c */ /* 0x000fe4000bf06070 */
[----:B------:R-:W-:-:S04]  /*0570*/  ULOP3.LUT UR6, UR12, 0x7, URZ, 0xc0, !UPT ;  /* 0x000000070c067892 */ /* 0x000fc8000f8ec0ff */
[----:B------:R-:W-:-:S03]  /*0580*/  UISETP.NE.AND UP1, UPT, UR6, URZ, UPT ;  /* 0x000000ff0600728c */ /* 0x000fc6000bf25270 */
[----:B------:R-:W-:Y:S08]  /*0590*/  BRA.U !UP0, `(.L_x_30) ;  /* 0x0000000108707547 */ /* 0x000ff0000b800000 */
[----:B------:R-:W0:Y:S01]  /*05a0*/  LDC.64 R22, c[0x0][0x380] ;  /* 0x0000e000ff167b82 */ /* 0x000e220000000a00 */
[----:B------:R-:W-:-:S04]  /*05b0*/  VIADD R5, R17, UR4 ;  /* 0x0000000411057c36 */ /* 0x000fc80008000000 */
[----:B0-----:R-:W-:-:S05]  /*05c0*/  IMAD.WIDE R22, R5, 0x8, R22 ;  /* 0x0000000805167825 */ /* 0x001fca00078e0216 */
        /* <DEDUP_REMOVED lines=8> */
[----:B------:R-:W-:Y:S01]  /*0650*/  UIADD3 UR4, UPT, UPT, UR4, 0x8, URZ ;  /* 0x0000000804047890 */ /* 0x000fe2000fffe0ff */
[----:B--2--5:R-:W-:-:S02]  /*0660*/  DADD R24, -R2, R24 ;  /* 0x0000000002187229 */ /* 0x024fc40000000118 */
[----:B---3--:R-:W-:-:S06]  /*0670*/  DADD R18, -R2, R18 ;  /* 0x0000000002127229 */ /* 0x008fcc0000000112 */
[----:B------:R-:W-:Y:S02]  /*0680*/  DFMA R10, R24, R24, R10 ;  /* 0x00000018180a722b */ /* 0x000fe4000000000a */
[C---:B----4-:R-:W-:Y:S02]  /*0690*/  DADD R14, -R2.reuse, R14 ;  /* 0x00000000020e7229 */ /* 0x050fe4000000010e */
[----:B------:R-:W-:-:S04]  /*06a0*/  DADD R12, -R2, R12 ;  /* 0x00000000020c7229 */ /* 0x000fc8000000010c */
[----:B------:R-:W-:Y:S02]  /*06b0*/  DFMA R10, R18, R18, R10 ;  /* 0x00000012120a722b */ /* 0x000fe4000000000a */
[C---:B------:R-:W-:Y:S02]  /*06c0*/  DADD R8, -R2.reuse, R8 ;  /* 0x0000000002087229 */ /* 0x040fe40000000108 */
[----:B------:R-:W-:-:S04]  /*06d0*/  DADD R4, -R2, R4 ;  /* 0x0000000002047229 */ /* 0x000fc80000000104 */
[----:B------:R-:W-:Y:S02]  /*06e0*/  DFMA R10, R14, R14, R10 ;  /* 0x0000000e0e0a722b */ /* 0x000fe4000000000a */
[C---:B------:R-:W-:Y:S02]  /*06f0*/  DADD R6, -R2.reuse, R6 ;  /* 0x0000000002067229 */ /* 0x040fe40000000106 */
[----:B------:R-:W-:-:S04]  /*0700*/  DADD R20, -R2, R20 ;  /* 0x0000000002147229 */ /* 0x000fc80000000114 */
[----:B------:R-:W-:-:S08]  /*0710*/  DFMA R10, R12, R12, R10 ;  /* 0x0000000c0c0a722b */ /* 0x000fd0000000000a */
[----:B------:R-:W-:-:S08]  /*0720*/  DFMA R10, R8, R8, R10 ;  /* 0x00000008080a722b */ /* 0x000fd0000000000a */
[----:B------:R-:W-:-:S08]  /*0730*/  DFMA R10, R4, R4, R10 ;  /* 0x00000004040a722b */ /* 0x000fd0000000000a */
[----:B------:R-:W-:-:S08]  /*0740*/  DFMA R10, R6, R6, R10 ;  /* 0x00000006060a722b */ /* 0x000fd0000000000a */
[----:B------:R-:W-:-:S11]  /*0750*/  DFMA R10, R20, R20, R10 ;  /* 0x00000014140a722b */ /* 0x000fd6000000000a */
.L_x_30:
        /* <DEDUP_REMOVED lines=18> */
[----:B------:R-:W-:-:S08]  /*0880*/  DFMA R6, R8, R8, R6 ;  /* 0x000000080806722b */ /* 0x000fd00000000006 */
[----:B------:R-:W-:-:S08]  /*0890*/  DFMA R6, R12, R12, R6 ;  /* 0x0000000c0c06722b */ /* 0x000fd00000000006 */
[----:B------:R-:W-:-:S11]  /*08a0*/  DFMA R10, R14, R14, R6 ;  /* 0x0000000e0e0a722b */ /* 0x000fd60000000006 */
.L_x_31:
[----:B------:R-:W-:Y:S05]  /*08b0*/  BRA.U !UP1, `(.L_x_27) ;  /* 0x00000001092c7547 */ /* 0x000fea000b800000 */
[----:B------:R-:W0:Y:S01]  /*08c0*/  LDC.64 R8, c[0x0][0x380] ;  /* 0x0000e000ff087b82 */ /* 0x000e220000000a00 */
[----:B------:R-:W-:Y:S01]  /*08d0*/  VIADD R17, R17, UR4 ;  /* 0x0000000411117c36 */ /* 0x000fe20008000000 */
[----:B------:R-:W-:-:S12]  /*08e0*/  UIADD3 UR5, UPT, UPT, -UR5, URZ, URZ ;  /* 0x000000ff05057290 */ /* 0x000fd8000fffe1ff */
.L_x_32:
[----:B0-----:R-:W-:-:S06]  /*08f0*/  IMAD.WIDE R4, R17, 0x8, R8 ;  /* 0x0000000811047825 */ /* 0x001fcc00078e0208 */
[----:B------:R-:W2:Y:S01]  /*0900*/  LDG.E.64 R4, desc[UR10][R4.64] ;  /* 0x0000000a04047981 */ /* 0x000ea2000c1e1b00 */
[----:B------:R-:W-:Y:S01]  /*0910*/  UIADD3 UR5, UPT, UPT, UR5, 0x1, URZ ;  /* 0x0000000105057890 */ /* 0x000fe2000fffe0ff */
[----:B------:R-:W-:-:S03]  /*0920*/  VIADD R17, R17, 0x1 ;  /* 0x0000000111117836 */ /* 0x000fc60000000000 */
[----:B------:R-:W-:Y:S01]  /*0930*/  UISETP.NE.AND UP0, UPT, UR5, URZ, UPT ;  /* 0x000000ff0500728c */ /* 0x000fe2000bf05270 */
[----:B--2--5:R-:W-:-:S08]  /*0940*/  DADD R6, -R2, R4 ;  /* 0x0000000002067229 */ /* 0x024fd00000000104 */
[----:B------:R-:W-:Y:S01]  /*0950*/  DFMA R10, R6, R6, R10 ;  /* 0x00000006060a722b */ /* 0x000fe2000000000a */
[----:B------:R-:W-:Y:S10]  /*0960*/  BRA.U UP0, `(.L_x_32) ;  /* 0xfffffffd00e07547 */ /* 0x000ff4000b83ffff */
.L_x_27:
[----:B------:R-:W0:Y:S01]  /*0970*/  I2F.F64 R6, UR12 ;  /* 0x0000000c00067d12 */ /* 0x000e220008201c00 */
[----:B-----5:R-:W-:Y:S01]  /*0980*/  MOV R2, 0x1 ;  /* 0x0000000100027802 */ /* 0x020fe20000000f00 */
[----:B------:R-:W-:Y:S01]  /*0990*/  BSSY.RECONVERGENT B0, `(.L_x_33) ;  /* 0x0000012000007945 */ /* 0x000fe20003800200 */
[----:B------:R-:W-:-:S05]  /*09a0*/  FSETP.GEU.AND P1, PT, |R11|, 6.5827683646048100446e-37, PT ;  /* 0x036000000b00780b */ /* 0x000fca0003f2e200 */
[----:B0-----:R-:W0:Y:S02]  /*09b0*/  MUFU.RCP64H R3, R7 ;  /* 0x0000000700037308 */ /* 0x001e240000001800 */
        /* <DEDUP_REMOVED lines=14> */
[----:B------:R-:W-:Y:S05]  /*0aa0*/  CALL.REL.NOINC `($__internal_2_$__cuda_sm20_div_rn_f64_full) ;  /* 0x00000000006c7944 */ /* 0x000fea0003c00000 */
.L_x_34:
[----:B------:R-:W-:Y:S05]  /*0ab0*/  BSYNC.RECONVERGENT B0 ;  /* 0x0000000000007941 */ /* 0x000fea0003800200 */
.L_x_33:
[----:B------:R-:W0:Y:S01]  /*0ac0*/  MUFU.RSQ64H R5, R3 ;  /* 0x0000000300057308 */ /* 0x000e220000001c00 */
[----:B------:R-:W-:Y:S01]  /*0ad0*/  VIADD R4, R3, 0xfcb00000 ;  /* 0xfcb0000003047836 */ /* 0x000fe20000000000 */
[----:B------:R-:W-:Y:S01]  /*0ae0*/  BSSY.RECONVERGENT B0, `(.L_x_35) ;  /* 0x0000013000007945 */ /* 0x000fe20003800200 */
[----:B------:R-:W-:Y:S02]  /*0af0*/  IMAD.MOV.U32 R8, RZ, RZ, 0x0 ;  /* 0x00000000ff087424 */ /* 0x000fe400078e00ff */
[----:B------:R-:W-:Y:S01]  /*0b00*/  IMAD.MOV.U32 R9, RZ, RZ, 0x3fd80000 ;  /* 0x3fd80000ff097424 */ /* 0x000fe200078e00ff */
[----:B------:R-:W-:Y:S01]  /*0b10*/  ISETP.GE.U32.AND P0, PT, R4, 0x7ca00000, PT ;  /* 0x7ca000000400780c */ /* 0x000fe20003f06070 */
[----:B0-----:R-:W-:-:S08]  /*0b20*/  DMUL R6, R4, R4 ;  /* 0x0000000404067228 */ /* 0x001fd00000000000 */
[----:B------:R-:W-:-:S08]  /*0b30*/  DFMA R6, -R6, R2, 1 ;  /* 0x3ff000000606742b */ /* 0x000fd00000000102 */
[----:B------:R-:W-:Y:S02]  /*0b40*/  DFMA R8, R6, R8, 0.5 ;  /* 0x3fe000000608742b */ /* 0x000fe40000000008 */
[----:B------:R-:W-:-:S08]  /*0b50*/  DMUL R6, R4, R6 ;  /* 0x0000000604067228 */ /* 0x000fd00000000000 */
[----:B------:R-:W-:-:S08]  /*0b60*/  DFMA R10, R8, R6, R4 ;  /* 0x00000006080a722b */ /* 0x000fd00000000004 */
[----:B------:R-:W-:Y:S02]  /*0b70*/  DMUL R12, R10, R2 ;  /* 0x000000020a0c7228 */ /* 0x000fe40000000000 */
[----:B------:R-:W-:Y:S02]  /*0b80*/  VIADD R9, R11, 0xfff00000 ;  /* 0xfff000000b097836 */ /* 0x000fe40000000000 */
[----:B------:R-:W-:-:S04]  /*0b90*/  IMAD.MOV.U32 R8, RZ, RZ, R10 ;  /* 0x000000ffff087224 */ /* 0x000fc800078e000a */
[----:B------:R-:W-:-:S08]  /*0ba0*/  DFMA R14, R12, -R12, R2 ;  /* 0x8000000c0c0e722b */ /* 0x000fd00000000002 */
[----:B------:R-:W-:Y:S01]  /*0bb0*/  DFMA R6, R14, R8, R12 ;  /* 0x000000080e06722b */ /* 0x000fe2000000000c */
[----:B------:R-:W-:Y:S10]  /*0bc0*/  @!P0 BRA `(.L_x_36) ;  /* 0x0000000000108947 */ /* 0x000ff40003800000 */
[----:B------:R-:W-:Y:S01]  /*0bd0*/  MOV R6, R2 ;  /* 0x0000000200067202 */ /* 0x000fe20000000f00 */
[----:B------:R-:W-:Y:S01]  /*0be0*/  IMAD.MOV.U32 R7, RZ, RZ, R3 ;  /* 0x000000ffff077224 */ /* 0x000fe200078e0003 */
[----:B------:R-:W-:-:S07]  /*0bf0*/  MOV R2, 0xc10 ;  /* 0x00000c1000027802 */ /* 0x000fce0000000f00 */
[----:B------:R-:W-:Y:S05]  /*0c00*/  CALL.REL.NOINC `($__internal_3_$__cuda_sm20_dsqrt_rn_f64_mediumpath_v1) ;  /* 0x0000000400887944 */ /* 0x000fea0003c00000 */
.L_x_36:
[----:B------:R-:W-:Y:S05]  /*0c10*/  BSYNC.RECONVERGENT B0 ;  /* 0x0000000000007941 */ /* 0x000fea0003800200 */
.L_x_35:
[----:B------:R-:W0:Y:S02]  /*0c20*/  LDC.64 R2, c[0x0][0x390] ;  /* 0x0000e400ff027b82 */ /* 0x000e240000000a00 */
[----:B0-----:R-:W-:-:S05]  /*0c30*/  IMAD.WIDE R2, R0, 0x8, R2 ;  /* 0x0000000800027825 */ /* 0x001fca00078e0202 */
[----:B------:R-:W-:Y:S01]  /*0c40*/  STG.E.64 desc[UR10][R2.64], R6 ;  /* 0x0000000602007986 */ /* 0x000fe2000c101b0a */
[----:B------:R-:W-:Y:S05]  /*0c50*/  EXIT ;  /* 0x000000000000794d */ /* 0x000fea0003800000 */
        .weak           $__internal_2_$__cuda_sm20_div_rn_f64_full
        .type           $__internal_2_$__cuda_sm20_div_rn_f64_full,@function
        .size           $__internal_2_$__cuda_sm20_div_rn_f64_full,($__internal_3_$__cuda_sm20_dsqrt_rn_f64_mediumpath_v1 - $__internal_2_$__cuda_sm20_div_rn_f64_full)
$__internal_2_$__cuda_sm20_div_rn_f64_full:
[C---:B------:R-:W-:Y:S01]  /*0c60*/  FSETP.GEU.AND P0, PT, |R7|.reuse, 1.469367938527859385e-39, PT ;  /* 0x001000000700780b */ /* 0x040fe20003f0e200 */
[----:B------:R-:W-:Y:S01]  /*0c70*/  IMAD.MOV.U32 R16, RZ, RZ, 0x1 ;  /* 0x00000001ff107424 */ /* 0x000fe200078e00ff */
[----:B------:R-:W-:Y:S01]  /*0c80*/  LOP3.LUT R2, R7, 0x800fffff, RZ, 0xc0, !PT ;  /* 0x800fffff07027812 */ /* 0x000fe200078ec0ff */
[----:B------:R-:W-:Y:S01]  /*0c90*/  BSSY.RECONVERGENT B1, `(.L_x_37) ;  /* 0x0000055000017945 */ /* 0x000fe20003800200 */
[C---:B------:R-:W-:Y:S02]  /*0ca0*/  FSETP.GEU.AND P2, PT, |R5|.reuse, 1.469367938527859385e-39, PT ;  /* 0x001000000500780b */ /* 0x040fe40003f4e200 */
[----:B------:R-:W-:Y:S01]  /*0cb0*/  LOP3.LUT R3, R2, 0x3ff00000, RZ, 0xfc, !PT ;  /* 0x3ff0000002037812 */ /* 0x000fe200078efcff */
[----:B------:R-:W-:Y:S01]  /*0cc0*/  IMAD.MOV.U32 R2, RZ, RZ, R6 ;  /* 0x000000ffff027224 */ /* 0x000fe200078e0006 */
[----:B------:R-:W-:Y:S02]  /*0cd0*/  LOP3.LUT R11, R5, 0x7ff00000, RZ, 0xc0, !PT ;  /* 0x7ff00000050b7812 */ /* 0x000fe400078ec0ff */
[----:B------:R-:W-:-:S03]  /*0ce0*/  LOP3.LUT R14, R7, 0x7ff00000, RZ, 0xc0, !PT ;  /* 0x7ff00000070e7812 */ /* 0x000fc600078ec0ff */
[----:B------:R-:W-:Y:S01]  /*0cf0*/  @!P0 DMUL R2, R6, 8.98846567431157953865e+307 ;  /* 0x7fe0000006028828 */ /* 0x000fe20000000000 */
[----:B------:R-:W-:-:S03]  /*0d00*/  ISETP.GE.U32.AND P1, PT, R11, R14, PT ;  /* 0x0000000e0b00720c */ /* 0x000fc60003f26070 */
[----:B------:R-:W-:Y:S01]  /*0d10*/  @!P2 LOP3.LUT R12, R7, 0x7ff00000, RZ, 0xc0, !PT ;  /* 0x7ff00000070ca812 */ /* 0x000fe200078ec0ff */
[----:B------:R-:W-:Y:S01]  /*0d20*/  @!P2 IMAD.MOV.U32 R18, RZ, RZ, RZ ;  /* 0x000000ffff12a224 */ /* 0x000fe200078e00ff */
[----:B------:R-:W0:Y:S02]  /*0d30*/  MUFU.RCP64H R17, R3 ;  /* 0x0000000300117308 */ /* 0x000e240000001800 */
[----:B------:R-:W-:Y:S01]  /*0d40*/  @!P2 ISETP.GE.U32.AND P3, PT, R11, R12, PT ;  /* 0x0000000c0b00a20c */ /* 0x000fe20003f66070 */
[----:B------:R-:W-:-:S05]  /*0d50*/  IMAD.MOV.U32 R12, RZ, RZ, 0x1ca00000 ;  /* 0x1ca00000ff0c7424 */ /* 0x000fca00078e00ff */
[----:B------:R-:W-:-:S04]  /*0d60*/  @!P2 SEL R13, R12, 0x63400000, !P3 ;  /* 0x634000000c0da807 */ /* 0x000fc80005800000 */
[----:B------:R-:W-:-:S04]  /*0d70*/  @!P2 LOP3.LUT R13, R13, 0x80000000, R5, 0xf8, !PT ;  /* 0x800000000d0da812 */ /* 0x000fc800078ef805 */
[----:B------:R-:W-:Y:S01]  /*0d80*/  @!P2 LOP3.LUT R19, R13, 0x100000, RZ, 0xfc, !PT ;  /* 0x001000000d13a812 */ /* 0x000fe200078efcff */
[----:B0-----:R-:W-:-:S08]  /*0d90*/  DFMA R8, R16, -R2, 1 ;  /* 0x3ff000001008742b */ /* 0x001fd00000000802 */
[----:B------:R-:W-:-:S08]  /*0da0*/  DFMA R8, R8, R8, R8 ;  /* 0x000000080808722b */ /* 0x000fd00000000008 */
[----:B------:R-:W-:Y:S01]  /*0db0*/  DFMA R16, R16, R8, R16 ;  /* 0x000000081010722b */ /* 0x000fe20000000010 */
[----:B------:R-:W-:Y:S01]  /*0dc0*/  SEL R9, R12, 0x63400000, !P1 ;  /* 0x634000000c097807 */ /* 0x000fe20004800000 */
[----:B------:R-:W-:-:S03]  /*0dd0*/  IMAD.MOV.U32 R8, RZ, RZ, R4 ;  /* 0x000000ffff087224 */ /* 0x000fc600078e0004 */
[----:B------:R-:W-:-:S03]  /*0de0*/  LOP3.LUT R9, R9, 0x800fffff, R5, 0xf8, !PT ;  /* 0x800fffff09097812 */ /* 0x000fc600078ef805 */
[----:B------:R-:W-:-:S03]  /*0df0*/  DFMA R20, R16, -R2, 1 ;  /* 0x3ff000001014742b */ /* 0x000fc60000000802 */
[----:B------:R-:W-:-:S05]  /*0e00*/  @!P2 DFMA R8, R8, 2, -R18 ;  /* 0x400000000808a82b */ /* 0x000fca0000000812 */
[----:B------:R-:W-:Y:S01]  /*0e10*/  DFMA R16, R16, R20, R16 ;  /* 0x000000141010722b */ /* 0x000fe20000000010 */
[----:B------:R-:W-:Y:S01]  /*0e20*/  MOV R21, R11 ;  /* 0x0000000b00157202 */ /* 0x000fe20000000f00 */
[----:B------:R-:W-:Y:S01]  /*0e30*/  IMAD.MOV.U32 R20, RZ, RZ, R14 ;  /* 0x000000ffff147224 */ /* 0x000fe200078e000e */
[----:B------:R-:W-:Y:S02]  /*0e40*/  @!P0 LOP3.LUT R20, R3, 0x7ff00000, RZ, 0xc0, !PT ;  /* 0x7ff0000003148812 */ /* 0x000fe400078ec0ff */
[----:B------:R-:W-:-:S03]  /*0e50*/  @!P2 LOP3.LUT R21, R9, 0x7ff00000, RZ, 0xc0, !PT ;  /* 0x7ff000000915a812 */ /* 0x000fc600078ec0ff */
[----:B------:R-:W-:Y:S01]  /*0e60*/  DMUL R18, R16, R8 ;  /* 0x0000000810127228 */ /* 0x000fe20000000000 */
[----:B------:R-:W-:Y:S02]  /*0e70*/  VIADD R22, R20, 0xffffffff ;  /* 0xffffffff14167836 */ /* 0x000fe40000000000 */
[----:B------:R-:W-:-:S05]  /*0e80*/  VIADD R13, R21, 0xffffffff ;  /* 0xffffffff150d7836 */ /* 0x000fca0000000000 */
[----:B------:R-:W-:Y:S01]  /*0e90*/  ISETP.GT.U32.AND P0, PT, R13, 0x7feffffe, PT ;  /* 0x7feffffe0d00780c */ /* 0x000fe20003f04070 */
[----:B------:R-:W-:-:S03]  /*0ea0*/  DFMA R14, R18, -R2, R8 ;  /* 0x80000002120e722b */ /* 0x000fc60000000008 */
[----:B------:R-:W-:-:S05]  /*0eb0*/  ISETP.GT.U32.OR P0, PT, R22, 0x7feffffe, P0 ;  /* 0x7feffffe1600780c */ /* 0x000fca0000704470 */
[----:B------:R-:W-:-:S08]  /*0ec0*/  DFMA R14, R16, R14, R18 ;  /* 0x0000000e100e722b */ /* 0x000fd00000000012 */
        /* <DEDUP_REMOVED lines=13> */
[----:B------:R-:W-:-:S09]  /*0fa0*/  MOV R4, RZ ;  /* 0x000000ff00047202 */ /* 0x000fd20000000f00 */
        /* <DEDUP_REMOVED lines=14> */
.L_x_38:
        /* <DEDUP_REMOVED lines=13> */
[----:B------:R-:W-:Y:S01]  /*1160*/  @P0 IMAD.MOV.U32 R12, RZ, RZ, RZ ;  /* 0x000000ffff0c0224 */ /* 0x000fe200078e00ff */
[----:B------:R-:W-:Y:S01]  /*1170*/  @P0 MOV R13, R2 ;  /* 0x00000002000d0202 */ /* 0x000fe20000000f00 */
[----:B------:R-:W-:Y:S06]  /*1180*/  BRA `(.L_x_39) ;  /* 0x0000000000147947 */ /* 0x000fec0003800000 */
.L_x_41:
[----:B------:R-:W-:Y:S01]  /*1190*/  LOP3.LUT R13, R7, 0x80000, RZ, 0xfc, !PT ;  /* 0x00080000070d7812 */ /* 0x000fe200078efcff */
[----:B------:R-:W-:Y:S01]  /*11a0*/  IMAD.MOV.U32 R12, RZ, RZ, R6 ;  /* 0x000000ffff0c7224 */ /* 0x000fe200078e0006 */
[----:B------:R-:W-:Y:S06]  /*11b0*/  BRA `(.L_x_39) ;  /* 0x0000000000087947 */ /* 0x000fec0003800000 */
.L_x_40:
[----:B------:R-:W-:Y:S01]  /*11c0*/  LOP3.LUT R13, R5, 0x80000, RZ, 0xfc, !PT ;  /* 0x00080000050d7812 */ /* 0x000fe200078efcff */
[----:B------:R-:W-:-:S07]  /*11d0*/  IMAD.MOV.U32 R12, RZ, RZ, R4 ;  /* 0x000000ffff0c7224 */ /* 0x000fce00078e0004 */
.L_x_39:
[----:B------:R-:W-:Y:S05]  /*11e0*/  BSYNC.RECONVERGENT B1 ;  /* 0x0000000000017941 */ /* 0x000fea0003800200 */
.L_x_37:
[----:B------:R-:W-:Y:S02]  /*11f0*/  IMAD.MOV.U32 R11, RZ, RZ, 0x0 ;  /* 0x00000000ff0b7424 */ /* 0x000fe400078e00ff */
[----:B------:R-:W-:Y:S02]  /*1200*/  IMAD.MOV.U32 R2, RZ, RZ, R12 ;  /* 0x000000ffff027224 */ /* 0x000fe400078e000c */
[----:B------:R-:W-:Y:S01]  /*1210*/  IMAD.MOV.U32 R3, RZ, RZ, R13 ;  /* 0x000000ffff037224 */ /* 0x000fe200078e000d */
[----:B------:R-:W-:Y:S06]  /*1220*/  RET.REL.NODEC R10 `(_Z21compute_stddev_kernelPdS_S_ii) ;  /* 0xffffffec0a747950 */ /* 0x000fec0003c3ffff */
        .weak           $__internal_3_$__cuda_sm20_dsqrt_rn_f64_mediumpath_v1
        .type           $__internal_3_$__cuda_sm20_dsqrt_rn_f64_mediumpath_v1,@function
        .size           $__internal_3_$__cuda_sm20_dsqrt_rn_f64_mediumpath_v1,(.L_x_79 - $__internal_3_$__cuda_sm20_dsqrt_rn_f64_mediumpath_v1)
$__internal_3_$__cuda_sm20_dsqrt_rn_f64_mediumpath_v1:
[----:B------:R-:W-:Y:S01]  /*1230*/  ISETP.GE.U32.AND P0, PT, R4, -0x3400000, PT ;  /* 0xfcc000000400780c */ /* 0x000fe20003f06070 */
[----:B------:R-:W-:Y:S01]  /*1240*/  BSSY.RECONVERGENT B1, `(.L_x_42) ;  /* 0x0000026000017945 */ /* 0x000fe20003800200 */
[----:B------:R-:W-:Y:S01]  /*1250*/  IMAD.MOV.U32 R8, RZ, RZ, R10 ;  /* 0x000000ffff087224 */ /* 0x000fe200078e000a */
[----:B------:R-:W-:Y:S01]  /*1260*/  MOV R4, R14 ;  /* 0x0000000e00047202 */ /* 0x000fe20000000f00 */
[----:B------:R-:W-:-:S09]  /*1270*/  IMAD.MOV.U32 R5, RZ, RZ, R15 ;  /* 0x000000ffff057224 */ /* 0x000fd200078e000f */
[----:B------:R-:W-:Y:S05]  /*1280*/  @!P0 BRA `(.L_x_43) ;  /* 0x0000000000208947 */ /* 0x000fea0003800000 */
[----:B------:R-:W-:-:S10]  /*1290*/  DFMA.RM R4, R4, R8, R12 ;  /* 0x000000080404722b */ /* 0x000fd4000000400c */
[----:B------:R-:W-:-:S05]  /*12a0*/  IADD3 R8, P0, PT, R4, 0x1, RZ ;  /* 0x0000000104087810 */ /* 0x000fca0007f1e0ff */
[----:B------:R-:W-:-:S06]  /*12b0*/  IMAD.X R9, RZ, RZ, R5, P0 ;  /* 0x000000ffff097224 */ /* 0x000fcc00000e0605 */
[----:B------:R-:W-:-:S08]  /*12c0*/  DFMA.RP R6, -R4, R8, R6 ;  /* 0x000000080406722b */ /* 0x000fd00000008106 */
[----:B------:R-:W-:-:S06]  /*12d0*/  DSETP.GT.AND P0, PT, R6, RZ, PT ;  /* 0x000000ff0600722a */ /* 0x000fcc0003f04000 */
[----:B------:R-:W-:Y:S02]  /*12e0*/  FSEL R4, R8, R4, P0 ;  /* 0x0000000408047208 */ /* 0x000fe40000000000 */
[----:B------:R-:W-:Y:S01]  /*12f0*/  FSEL R5, R9, R5, P0 ;  /* 0x0000000509057208 */ /* 0x000fe20000000000 */
[----:B------:R-:W-:Y:S06]  /*1300*/  BRA `(.L_x_44) ;  /* 0x0000000000647947 */ /* 0x000fec0003800000 */
.L_x_43:
[----:B------:R-:W-:-:S14]  /*1310*/  DSETP.NE.AND P0, PT, R6, RZ, PT ;  /* 0x000000ff0600722a */ /* 0x000fdc0003f05000 */
[----:B------:R-:W-:Y:S05]  /*1320*/  @!P0 BRA `(.L_x_45) ;  /* 0x0000000000588947 */ /* 0x000fea0003800000 */
[----:B------:R-:W-:-:S13]  /*1330*/  ISETP.GE.AND P0, PT, R7, RZ, PT ;  /* 0x000000ff0700720c */ /* 0x000fda0003f06270 */
[----:B------:R-:W-:Y:S02]  /*1340*/  @!P0 IMAD.MOV.U32 R4, RZ, RZ, 0x0 ;  /* 0x00000000ff048424 */ /* 0x000fe400078e00ff */
[----:B------:R-:W-:Y:S01]  /*1350*/  @!P0 IMAD.MOV.U32 R5, RZ, RZ, -0x80000 ;  /* 0xfff80000ff058424 */ /* 0x000fe200078e00ff */
[----:B------:R-:W-:Y:S06]  /*1360*/  @!P0 BRA `(.L_x_44) ;  /* 0x00000000004c8947 */ /* 0x000fec0003800000 */
[----:B------:R-:W-:-:S13]  /*1370*/  ISETP.GT.AND P0, PT, R7, 0x7fefffff, PT ;  /* 0x7fefffff0700780c */ /* 0x000fda0003f04270 */
[----:B------:R-:W-:Y:S05]  /*1380*/  @P0 BRA `(.L_x_45) ;  /* 0x0000000000400947 */ /* 0x000fea0003800000 */
[----:B------:R-:W-:Y:S01]  /*1390*/  DMUL R4, R6, 8.11296384146066816958e+31 ;  /* 0x4690000006047828 */ /* 0x000fe20000000000 */
[----:B------:R-:W-:Y:S01]  /*13a0*/  IMAD.MOV.U32 R10, RZ, RZ, 0x0 ;  /* 0x00000000ff0a7424 */ /* 0x000fe200078e00ff */
[----:B------:R-:W-:Y:S01]  /*13b0*/  MOV R11, 0x3fd80000 ;  /* 0x3fd80000000b7802 */ /* 0x000fe20000000f00 */
[----:B------:R-:W-:-:S03]  /*13c0*/  IMAD.MOV.U32 R6, RZ, RZ, RZ ;  /* 0x000000ffff067224 */ /* 0x000fc600078e00ff */
[----:B------:R-:W0:Y:S03]  /*13d0*/  MUFU.RSQ64H R7, R5 ;  /* 0x0000000500077308 */ /* 0x000e260000001c00 */
[----:B0-----:R-:W-:-:S08]  /*13e0*/  DMUL R8, R6, R6 ;  /* 0x0000000606087228 */ /* 0x001fd00000000000 */
[----:B------:R-:W-:-:S08]  /*13f0*/  DFMA R8, R4, -R8, 1 ;  /* 0x3ff000000408742b */ /* 0x000fd00000000808 */
[----:B------:R-:W-:Y:S02]  /*1400*/  DFMA R10, R8, R10, 0.5 ;  /* 0x3fe00000080a742b */ /* 0x000fe4000000000a */
[----:B------:R-:W-:-:S08]  /*1410*/  DMUL R8, R6, R8 ;  /* 0x0000000806087228 */ /* 0x000fd00000000000 */
[----:B------:R-:W-:-:S08]  /*1420*/  DFMA R8, R10, R8, R6 ;  /* 0x000000080a08722b */ /* 0x000fd00000000006 */
[----:B------:R-:W-:Y:S02]  /*1430*/  DMUL R6, R4, R8 ;  /* 0x0000000804067228 */ /* 0x000fe40000000000 */
[----:B------:R-:W-:-:S06]  /*1440*/  VIADD R9, R9, 0xfff00000 ;  /* 0xfff0000009097836 */ /* 0x000fcc0000000000 */
[----:B------:R-:W-:-:S08]  /*1450*/  DFMA R10, R6, -R6, R4 ;  /* 0x80000006060a722b */ /* 0x000fd00000000004 */
[----:B------:R-:W-:-:S10]  /*1460*/  DFMA R4, R8, R10, R6 ;  /* 0x0000000a0804722b */ /* 0x000fd40000000006 */
[----:B------:R-:W-:Y:S01]  /*1470*/  VIADD R5, R5, 0xfcb00000 ;  /* 0xfcb0000005057836 */ /* 0x000fe20000000000 */
[----:B------:R-:W-:Y:S06]  /*1480*/  BRA `(.L_x_44) ;  /* 0x0000000000047947 */ /* 0x000fec0003800000 */
.L_x_45:
[----:B------:R-:W-:-:S11]  /*1490*/  DADD R4, R6, R6 ;  /* 0x0000000006047229 */ /* 0x000fd60000000006 */
.L_x_44:
[----:B------:R-:W-:Y:S05]  /*14a0*/  BSYNC.RECONVERGENT B1 ;  /* 0x0000000000017941 */ /* 0x000fea0003800200 */
.L_x_42:
[----:B------:R-:W-:Y:S02]  /*14b0*/  IMAD.MOV.U32 R3, RZ, RZ, 0x0 ;  /* 0x00000000ff037424 */ /* 0x000fe400078e00ff */
[----:B------:R-:W-:Y:S02]  /*14c0*/  IMAD.MOV.U32 R6, RZ, RZ, R4 ;  /* 0x000000ffff067224 */ /* 0x000fe400078e0004 */
[----:B------:R-:W-:Y:S01]  /*14d0*/  IMAD.MOV.U32 R7, RZ, RZ, R5 ;  /* 0x000000ffff077224 */ /* 0x000fe200078e0005 */
[----:B------:R-:W-:Y:S06]  /*14e0*/  RET.REL.NODEC R2 `(_Z21compute_stddev_kernelPdS_S_ii) ;  /* 0xffffffe802c47950 */ /* 0x000fec0003c3ffff */
.L_x_46:
        /* <DEDUP_REMOVED lines=9> */
.L_x_79:


//--------------------- .text._Z26compute_mean_kernel_sharedPdS_ii --------------------------
	.section	.text._Z26compute_mean_kernel_sharedPdS_ii,"ax",@progbits
	.align	128
        .global         _Z26compute_mean_kernel_sharedPdS_ii
        .type           _Z26compute_mean_kernel_sharedPdS_ii,@function
        .size           _Z26compute_mean_kernel_sharedPdS_ii,(.L_x_80 - _Z26compute_mean_kernel_sharedPdS_ii)
        .other          _Z26compute_mean_kernel_sharedPdS_ii,@"STO_CUDA_ENTRY STV_DEFAULT"
_Z26compute_mean_kernel_sharedPdS_ii:
.text._Z26compute_mean_kernel_sharedPdS_ii:
[----:B------:R-:W-:Y:S01]  /*0000*/  LDC R1, c[0x0][0x37c] ;  /* 0x0000df00ff017b82 */ /* 0x000fe20000000800 */
[----:B------:R-:W0:Y:S07]  /*0010*/  S2R R0, SR_TID.X ;  /* 0x0000000000007919 */ /* 0x000e2e0000002100 */
[----:B------:R-:W0:Y:S01]  /*0020*/  S2UR UR4, SR_CTAID.X ;  /* 0x00000000000479c3 */ /* 0x000e220000002500 */
[----:B------:R-:W1:Y:S01]  /*0030*/  LDCU UR5, c[0x0][0x394] ;  /* 0x00007280ff0577ac */ /* 0x000e620008000800 */
[----:B------:R-:W-:Y:S01]  /*0040*/  BSSY.RECONVERGENT B0, `(.L_x_47) ;  /* 0x000008a000007945 */ /* 0x000fe20003800200 */
[----:B------:R-:W-:Y:S01]  /*0050*/  CS2R R4, SRZ ;  /* 0x0000000000047805 */ /* 0x000fe2000001ff00 */
[----:B------:R-:W2:Y:S04]  /*0060*/  LDCU.64 UR10, c[0x0][0x358] ;  /* 0x00006b00ff0a77ac */ /* 0x000ea80008000a00 */
[----:B------:R-:W0:Y:S02]  /*0070*/  LDC R3, c[0x0][0x360] ;  /* 0x0000d800ff037b82 */ /* 0x000e240000000800 */
[----:B0-----:R-:W-:-:S05]  /*0080*/  IMAD R2, R3, UR4, R0 ;  /* 0x0000000403027c24 */ /* 0x001fca000f8e0200 */
[----:B-1----:R-:W-:-:S13]  /*0090*/  ISETP.GE.AND P0, PT, R2, UR5, PT ;  /* 0x0000000502007c0c */ /* 0x002fda000bf06270 */
[----:B--2---:R-:W-:Y:S05]  /*00a0*/  @P0 BRA `(.L_x_48) ;  /* 0x00000008000c0947 */ /* 0x004fea0003800000 */
[----:B------:R-:W0:Y:S01]  /*00b0*/  LDCU UR12, c[0x0][0x390] ;  /* 0x00007200ff0c77ac */ /* 0x000e220008000800 */
[----:B------:R-:W-:Y:S01]  /*00c0*/  CS2R R26, SRZ ;  /* 0x00000000001a7805 */ /* 0x000fe2000001ff00 */
[----:B0-----:R-:W-:-:S09]  /*00d0*/  UISETP.GE.AND UP0, UPT, UR12, 0x1, UPT ;  /* 0x000000010c00788c */ /* 0x001fd2000bf06270 */
[----:B------:R-:W-:Y:S05]  /*00e0*/  BRA.U !UP0, `(.L_x_49) ;  /* 0x0000000508a87547 */ /* 0x000fea000b800000 */
        /* <DEDUP_REMOVED lines=14> */
.L_x_51:
[----:B------:R-:W-:Y:S02]  /*01d0*/  IMAD.U32 R24, RZ, RZ, UR5 ;  /* 0x00000005ff187e24 */ /* 0x000fe4000f8e00ff */
[----:B------:R-:W-:Y:S02]  /*01e0*/  IMAD.U32 R25, RZ, RZ, UR6 ;  /* 0x00000006ff197e24 */ /* 0x000fe4000f8e00ff */
[----:B------:R-:W-:-:S05]  /*01f0*/  IMAD.WIDE R24, R3, 0x8, R24 ;  /* 0x0000000803187825 */ /* 0x000fca00078e0218 */
[----:B------:R-:W2:Y:S04]  /*0200*/  LDG.E.64 R12, desc[UR10][R24.64+-0x40] ;  /* 0xffffc00a180c7981 */ /* 0x000ea8000c1e1b00 */
[----:B------:R-:W3:Y:S04]  /*0210*/  LDG.E.64 R10, desc[UR10][R24.64+-0x38] ;  /* 0xffffc80a180a7981 */ /* 0x000ee8000c1e1b00 */
[----:B------:R-:W4:Y:S04]  /*0220*/  LDG.E.64 R8, desc[UR10][R24.64+-0x30] ;  /* 0xffffd00a18087981 */ /* 0x000f28000c1e1b00 */
[----:B------:R-:W5:Y:S04]  /*0230*/  LDG.E.64 R6, desc[UR10][R24.64+-0x28] ;  /* 0xffffd80a18067981 */ /* 0x000f68000c1e1b00 */
[----:B------:R-:W5:Y:S04]  /*0240*/  LDG.E.64 R4, desc[UR10][R24.64+-0x20] ;  /* 0xffffe00a18047981 */ /* 0x000f68000c1e1b00 */
[----:B------:R-:W5:Y:S04]  /*0250*/  LDG.E.64 R20, desc[UR10][R24.64+-0x18] ;  /* 0xffffe80a18147981 */ /* 0x000f68000c1e1b00 */
[----:B------:R-:W5:Y:S04]  /*0260*/  LDG.E.64 R22, desc[UR10][R24.64+-0x10] ;  /* 0xfffff00a18167981 */ /* 0x000f68000c1e1b00 */
[----:B------:R-:W5:Y:S04]  /*0270*/  LDG.E.64 R18, desc[UR10][R24.64+-0x8] ;  /* 0xfffff80a18127981 */ /* 0x000f68000c1e1b00 */
[----:B------:R-:W5:Y:S04]  /*0280*/  LDG.E.64 R16, desc[UR10][R24.64] ;  /* 0x0000000a18107981 */ /* 0x000f68000c1e1b00 */
[----:B------:R-:W5:Y:S01]  /*0290*/  LDG.E.64 R14, desc[UR10][R24.64+0x8] ;  /* 0x0000080a180e7981 */ /* 0x000f62000c1e1b00 */
[----:B--2---:R-:W-:-:S03]  /*02a0*/  DADD R12, R12, R26 ;  /* 0x000000000c0c7229 */ /* 0x004fc6000000001a */
[----:B------:R-:W2:Y:S05]  /*02b0*/  LDG.E.64 R26, desc[UR10][R24.64+0x38] ;  /* 0x0000380a181a7981 */ /* 0x000eaa000c1e1b00 */
[----:B---3--:R-:W-:Y:S02]  /*02c0*/  DADD R10, R12, R10 ;  /* 0x000000000c0a7229 */ /* 0x008fe4000000000a */
[----:B------:R-:W3:Y:S06]  /*02d0*/  LDG.E.64 R12, desc[UR10][R24.64+0x10] ;  /* 0x0000100a180c7981 */ /* 0x000eec000c1e1b00 */
[----:B----4-:R-:W-:-:S02]  /*02e0*/  DADD R8, R10, R8 ;  /* 0x000000000a087229 */ /* 0x010fc40000000008 */
[----:B------:R-:W4:Y:S06]  /*02f0*/  LDG.E.64 R10, desc[UR10][R24.64+0x18] ;  /* 0x0000180a180a7981 */ /* 0x000f2c000c1e1b00 */
[----:B-----5:R-:W-:Y:S02]  /*0300*/  DADD R6, R8, R6 ;  /* 0x0000000008067229 */ /* 0x020fe40000000006 */
[----:B------:R-:W5:Y:S06]  /*0310*/  LDG.E.64 R8, desc[UR10][R24.64+0x20] ;  /* 0x0000200a18087981 */ /* 0x000f6c000c1e1b00 */
[----:B------:R-:W-:-:S02]  /*0320*/  DADD R4, R6, R4 ;  /* 0x0000000006047229 */ /* 0x000fc40000000004 */
[----:B------:R-:W2:Y:S06]  /*0330*/  LDG.E.64 R6, desc[UR10][R24.64+0x28] ;  /* 0x0000280a18067981 */ /* 0x000eac000c1e1b00 */
[----:B------:R-:W-:Y:S02]  /*0340*/  DADD R20, R4, R20 ;  /* 0x0000000004147229 */ /* 0x000fe40000000014 */
[----:B------:R-:W2:Y:S06]  /*0350*/  LDG.E.64 R4, desc[UR10][R24.64+0x30] ;  /* 0x0000300a18047981 */ /* 0x000eac000c1e1b00 */
[----:B------:R-:W-:-:S08]  /*0360*/  DADD R20, R20, R22 ;  /* 0x0000000014147229 */ /* 0x000fd00000000016 */
[----:B------:R-:W-:-:S08]  /*0370*/  DADD R18, R20, R18 ;  /* 0x0000000014127229 */ /* 0x000fd00000000012 */
[----:B------:R-:W-:-:S08]  /*0380*/  DADD R16, R18, R16 ;  /* 0x0000000012107229 */ /* 0x000fd00000000010 */
[----:B------:R-:W-:Y:S01]  /*0390*/  DADD R14, R16, R14 ;  /* 0x00000000100e7229 */ /* 0x000fe2000000000e */
[----:B------:R-:W-:-:S04]  /*03a0*/  UIADD3 UR9, UPT, UPT, UR9, 0x10, URZ ;  /* 0x0000001009097890 */ /* 0x000fc8000fffe0ff */
[----:B------:R-:W-:Y:S01]  /*03b0*/  UISETP.NE.AND UP1, UPT, UR9, URZ, UPT ;  /* 0x000000ff0900728c */ /* 0x000fe2000bf25270 */
[----:B------:R-:W-:Y:S02]  /*03c0*/  VIADD R3, R3, 0x10 ;  /* 0x0000001003037836 */ /* 0x000fe40000000000 */
[----:B---3--:R-:W-:-:S08]  /*03d0*/  DADD R12, R14, R12 ;  /* 0x000000000e0c7229 */ /* 0x008fd0000000000c */
[----:B----4-:R-:W-:-:S08]  /*03e0*/  DADD R10, R12, R10 ;  /* 0x000000000c0a7229 */ /* 0x010fd0000000000a */
[----:B-----5:R-:W-:-:S08]  /*03f0*/  DADD R8, R10, R8 ;  /* 0x000000000a087229 */ /* 0x020fd00000000008 */
[----:B--2---:R-:W-:-:S08]  /*0400*/  DADD R6, R8, R6 ;  /* 0x0000000008067229 */ /* 0x004fd00000000006 */
[----:B------:R-:W-:-:S08]  /*0410*/  DADD R4, R6, R4 ;  /* 0x0000000006047229 */ /* 0x000fd00000000004 */
[----:B------:R-:W-:Y:S01]  /*0420*/  DADD R26, R4, R26 ;  /* 0x00000000041a7229 */ /* 0x000fe2000000001a */
[----:B------:R-:W-:Y:S10]  /*0430*/  BRA.U UP1, `(.L_x_51) ;  /* 0xfffffffd01647547 */ /* 0x000ff4000b83ffff */
.L_x_50:
        /* <DEDUP_REMOVED lines=11> */
[----:B------:R-:W5:Y:S04]  /*04f0*/  LDG.E.64 R10, desc[UR10][R16.64+0x18] ;  /* 0x0000180a100a7981 */ /* 0x000f68000c1e1b00 */
[----:B------:R-:W5:Y:S04]  /*0500*/  LDG.E.64 R8, desc[UR10][R16.64+0x20] ;  /* 0x0000200a10087981 */ /* 0x000f68000c1e1b00 */
[----:B------:R-:W5:Y:S04]  /*0510*/  LDG.E.64 R6, desc[UR10][R16.64+0x28] ;  /* 0x0000280a10067981 */ /* 0x000f68000c1e1b00 */
[----:B------:R-:W5:Y:S04]  /*0520*/  LDG.E.64 R4, desc[UR10][R16.64+0x30] ;  /* 0x0000300a10047981 */ /* 0x000f68000c1e1b00 */
[----:B------:R-:W5:Y:S01]  /*0530*/  LDG.E.64 R14, desc[UR10][R16.64+0x38] ;  /* 0x0000380a100e7981 */ /* 0x000f62000c1e1b00 */
[----:B------:R-:W-:Y:S01]  /*0540*/  UIADD3 UR4, UPT, UPT, UR4, 0x8, URZ ;  /* 0x0000000804047890 */ /* 0x000fe2000fffe0ff */
[----:B--2---:R-:W-:-:S08]  /*0550*/  DADD R18, R26, R18 ;  /* 0x000000001a127229 */ /* 0x004fd00000000012 */
[----:B---3--:R-:W-:-:S08]  /*0560*/  DADD R18, R18, R20 ;  /* 0x0000000012127229 */ /* 0x008fd00000000014 */
[----:B----4-:R-:W-:-:S08]  /*0570*/  DADD R12, R18, R12 ;  /* 0x00000000120c7229 */ /* 0x010fd0000000000c */
[----:B-----5:R-:W-:-:S08]  /*0580*/  DADD R10, R12, R10 ;  /* 0x000000000c0a7229 */ /* 0x020fd0000000000a */
[----:B------:R-:W-:-:S08]  /*0590*/  DADD R8, R10, R8 ;  /* 0x000000000a087229 */ /* 0x000fd00000000008 */
[----:B------:R-:W-:-:S08]  /*05a0*/  DADD R6, R8, R6 ;  /* 0x0000000008067229 */ /* 0x000fd00000000006 */
[----:B------:R-:W-:-:S08]  /*05b0*/  DADD R4, R6, R4 ;  /* 0x0000000006047229 */ /* 0x000fd00000000004 */
[----:B------:R-:W-:-:S11]  /*05c0*/  DADD R26, R4, R14 ;  /* 0x00000000041a7229 */ /* 0x000fd6000000000e */
.L_x_52:
        /* <DEDUP_REMOVED lines=11> */
[----:B------:R-:W5:Y:S01]  /*0680*/  LDG.E.64 R12, desc[UR10][R4.64+0x18] ;  /* 0x0000180a040c7981 */ /* 0x000f62000c1e1b00 */
[----:B------:R-:W-:Y:S01]  /*0690*/  UIADD3 UR4, UPT, UPT, UR4, 0x4, URZ ;  /* 0x0000000404047890 */ /* 0x000fe2000fffe0ff */
[----:B--2---:R-:W-:-:S08]  /*06a0*/  DADD R6, R26, R6 ;  /* 0x000000001a067229 */ /* 0x004fd00000000006 */
[----:B---3--:R-:W-:-:S08]  /*06b0*/  DADD R6, R6, R8 ;  /* 0x0000000006067229 */ /* 0x008fd00000000008 */
[----:B----4-:R-:W-:-:S08]  /*06c0*/  DADD R6, R6, R10 ;  /* 0x0000000006067229 */ /* 0x010fd0000000000a */
[----:B-----5:R-:W-:-:S11]  /*06d0*/  DADD R26, R6, R12 ;  /* 0x00000000061a7229 */ /* 0x020fd6000000000c */
.L_x_53:
[----:B------:R-:W-:Y:S05]  /*06e0*/  BRA.U !UP1, `(.L_x_49) ;  /* 0x0000000109287547 */ /* 0x000fea000b800000 */
[----:B------:R-:W0:Y:S01]  /*06f0*/  LDC.64 R6, c[0x0][0x380] ;  /* 0x0000e000ff067b82 */ /* 0x000e220000000a00 */
[----:B------:R-:W-:Y:S01]  /*0700*/  VIADD R3, R28, UR4 ;  /* 0x000000041c037c36 */ /* 0x000fe20008000000 */
[----:B------:R-:W-:-:S12]  /*0710*/  UIADD3 UR5, UPT, UPT, -UR5, URZ, URZ ;  /* 0x000000ff05057290 */ /* 0x000fd8000fffe1ff */
.L_x_54:
[----:B0-----:R-:W-:-:S06]  /*0720*/  IMAD.WIDE R4, R3, 0x8, R6 ;  /* 0x0000000803047825 */ /* 0x001fcc00078e0206 */
[----:B------:R-:W2:Y:S01]  /*0730*/  LDG.E.64 R4, desc[UR10][R4.64] ;  /* 0x0000000a04047981 */ /* 0x000ea2000c1e1b00 */
[----:B------:R-:W-:Y:S01]  /*0740*/  UIADD3 UR5, UPT, UPT, UR5, 0x1, URZ ;  /* 0x0000000105057890 */ /* 0x000fe2000fffe0ff */
[----:B------:R-:W-:-:S03]  /*0750*/  VIADD R3, R3, 0x1 ;  /* 0x0000000103037836 */ /* 0x000fc60000000000 */
[----:B------:R-:W-:Y:S01]  /*0760*/  UISETP.NE.AND UP0, UPT, UR5, URZ, UPT ;  /* 0x000000ff0500728c */ /* 0x000fe2000bf05270 */
[----:B--2---:R-:W-:-:S08]  /*0770*/  DADD R26, R4, R26 ;  /* 0x00000000041a7229 */ /* 0x004fd0000000001a */
[----:B------:R-:W-:Y:S05]  /*0780*/  BRA.U UP0, `(.L_x_54) ;  /* 0xfffffffd00e47547 */ /* 0x000fea000b83ffff */
.L_x_49:
[----:B------:R-:W0:Y:S01]  /*0790*/  I2F.F64 R8, UR12 ;  /* 0x0000000c00087d12 */ /* 0x000e220008201c00 */
[----:B------:R-:W-:Y:S01]  /*07a0*/  IMAD.MOV.U32 R4, RZ, RZ, 0x1 ;  /* 0x00000001ff047424 */ /* 0x000fe200078e00ff */
[----:B------:R-:W-:Y:S01]  /*07b0*/  FSETP.GEU.AND P1, PT, |R27|, 6.5827683646048100446e-37, PT ;  /* 0x036000001b00780b */ /* 0x000fe20003f2e200 */
[----:B------:R-:W-:Y:S05]  /*07c0*/  BSSY.RECONVERGENT B1, `(.L_x_48) ;  /* 0x0000011000017945 */ /* 0x000fea0003800200 */
        /* <DEDUP_REMOVED lines=15> */
[----:B------:R-:W-:Y:S05]  /*08c0*/  CALL.REL.NOINC `($__internal_4_$__cuda_sm20_div_rn_f64_full) ;  /* 0x0000000000407944 */ /* 0x000fea0003c00000 */
.L_x_55:
[----:B------:R-:W-:Y:S05]  /*08d0*/  BSYNC.RECONVERGENT B1 ;  /* 0x0000000000017941 */ /* 0x000fea0003800200 */
.L_x_48:
[----:B------:R-:W-:Y:S05]  /*08e0*/  BSYNC.RECONVERGENT B0 ;  /* 0x0000000000007941 */ /* 0x000fea0003800200 */
.L_x_47:
[----:B------:R-:W0:Y:S01]  /*08f0*/  S2UR UR5, SR_CgaCtaId ;  /* 0x00000000000579c3 */ /* 0x000e220000008800 */
[----:B------:R-:W-:Y:S01]  /*0900*/  UMOV UR4, 0x400 ;  /* 0x0000040000047882 */ /* 0x000fe20000000000 */
[----:B------:R-:W1:Y:S02]  /*0910*/  LDCU UR6, c[0x0][0x394] ;  /* 0x00007280ff0677ac */ /* 0x000e640008000800 */
[----:B-1----:R-:W-:Y:S01]  /*0920*/  ISETP.GE.AND P0, PT, R2, UR6, PT ;  /* 0x0000000602007c0c */ /* 0x002fe2000bf06270 */
[----:B0-----:R-:W-:-:S06]  /*0930*/  ULEA UR4, UR5, UR4, 0x18 ;  /* 0x0000000405047291 */ /* 0x001fcc000f8ec0ff */
[----:B------:R-:W-:-:S05]  /*0940*/  LEA R9, R0, UR4, 0x3 ;  /* 0x0000000400097c11 */ /* 0x000fca000f8e18ff */
[----:B------:R0:W-:Y:S01]  /*0950*/  STS.64 [R9], R4 ;  /* 0x0000000409007388 */ /* 0x0001e20000000a00 */
[----:B------:R-:W-:Y:S06]  /*0960*/  BAR.SYNC.DEFER_BLOCKING 0x0 ;  /* 0x0000000000007b1d */ /* 0x000fec0000010000 */
[----:B------:R-:W-:Y:S05]  /*0970*/  @P0 EXIT ;  /* 0x000000000000094d */ /* 0x000fea0003800000 */
[----:B0-----:R-:W0:Y:S01]  /*0980*/  LDS.64 R4, [R9] ;  /* 0x0000000009047984 */ /* 0x001e220000000a00 */
[----:B------:R-:W1:Y:S02]  /*0990*/  LDC.64 R6, c[0x0][0x388] ;  /* 0x0000e200ff067b82 */ /* 0x000e640000000a00 */
[----:B-1----:R-:W-:-:S05]  /*09a0*/  IMAD.WIDE R2, R2, 0x8, R6 ;  /* 0x0000000802027825 */ /* 0x002fca00078e0206 */
[----:B0-----:R-:W-:Y:S01]  /*09b0*/  STG.E.64 desc[UR10][R2.64], R4 ;  /* 0x0000000402007986 */ /* 0x001fe2000c101b0a */
[----:B------:R-:W-:Y:S05]  /*09c0*/  EXIT ;  /* 0x000000000000794d */ /* 0x000fea0003800000 */
        .weak           $__internal_4_$__cuda_sm20_div_rn_f64_full
        .type           $__internal_4_$__cuda_sm20_div_rn_f64_full,@function
        .size           $__internal_4_$__cuda_sm20_div_rn_f64_full,(.L_x_80 - $__internal_4_$__cuda_sm20_div_rn_f64_full)
$__internal_4_$__cuda_sm20_div_rn_f64_full:
        /* <DEDUP_REMOVED lines=9> */
[----:B------:R-:W-:Y:S01]  /*0a60*/  IMAD.MOV.U32 R13, RZ, RZ, 0x1ca00000 ;  /* 0x1ca00000ff0d7424 */ /* 0x000fe200078e00ff */
[----:B------:R-:W-:Y:S03]  /*0a70*/  BSSY.RECONVERGENT B2, `(.L_x_56) ;  /* 0x0000050000027945 */ /* 0x000fe60003800200 */
[----:B------:R-:W-:-:S04]  /*0a80*/  @!P0 DMUL R4, R10, 8.98846567431157953865e+307 ;  /* 0x7fe000000a048828 */ /* 0x000fc80000000000 */
[----:B------:R-:W-:Y:S02]  /*0a90*/  @!P2 LOP3.LUT R8, R11, 0x7ff00000, RZ, 0xc0, !PT ;  /* 0x7ff000000b08a812 */ /* 0x000fe400078ec0ff */
[----:B------:R-:W0:Y:S02]  /*0aa0*/  MUFU.RCP64H R17, R5 ;  /* 0x0000000500117308 */ /* 0x000e240000001800 */
[----:B------:R-:W-:Y:S01]  /*0ab0*/  @!P2 ISETP.GE.U32.AND P3, PT, R3, R8, PT ;  /* 0x000000080300a20c */ /* 0x000fe20003f66070 */
[----:B------:R-:W-:Y:S01]  /*0ac0*/  IMAD.MOV.U32 R8, RZ, RZ, R6 ;  /* 0x000000ffff087224 */ /* 0x000fe200078e0006 */
[----:B0-----:R-:W-:-:S08]  /*0ad0*/  DFMA R14, R16, -R4, 1 ;  /* 0x3ff00000100e742b */ /* 0x001fd00000000804 */
[----:B------:R-:W-:Y:S01]  /*0ae0*/  DFMA R18, R14, R14, R14 ;  /* 0x0000000e0e12722b */ /* 0x000fe2000000000e */
[----:B------:R-:W-:Y:S02]  /*0af0*/  LOP3.LUT R14, R9, 0x7ff00000, RZ, 0xc0, !PT ;  /* 0x7ff00000090e7812 */ /* 0x000fe400078ec0ff */
[----:B------:R-:W-:Y:S02]  /*0b00*/  @!P2 SEL R15, R13, 0x63400000, !P3 ;  /* 0x634000000d0fa807 */ /* 0x000fe40005800000 */
[----:B------:R-:W-:Y:S02]  /*0b10*/  ISETP.GE.U32.AND P1, PT, R3, R14, PT ;  /* 0x0000000e0300720c */ /* 0x000fe40003f26070 */
[----:B------:R-:W-:Y:S01]  /*0b20*/  @!P2 LOP3.LUT R15, R15, 0x80000000, R7, 0xf8, !PT ;  /* 0x800000000f0fa812 */ /* 0x000fe200078ef807 */
[----:B------:R-:W-:Y:S01]  /*0b30*/  DFMA R16, R16, R18, R16 ;  /* 0x000000121010722b */ /* 0x000fe20000000010 */
[----:B------:R-:W-:Y:S01]  /*0b40*/  SEL R9, R13, 0x63400000, !P1 ;  /* 0x634000000d097807 */ /* 0x000fe20004800000 */
[----:B------:R-:W-:Y:S01]  /*0b50*/  @!P2 IMAD.MOV.U32 R18, RZ, RZ, RZ ;  /* 0x000000ffff12a224 */ /* 0x000fe200078e00ff */
[----:B------:R-:W-:-:S02]  /*0b60*/  @!P2 LOP3.LUT R19, R15, 0x100000, RZ, 0xfc, !PT ;  /* 0x001000000f13a812 */ /* 0x000fc400078efcff */
[----:B------:R-:W-:-:S03]  /*0b70*/  LOP3.LUT R9, R9, 0x800fffff, R7, 0xf8, !PT ;  /* 0x800fffff09097812 */ /* 0x000fc600078ef807 */
[----:B------:R-:W-:-:S03]  /*0b80*/  DFMA R20, R16, -R4, 1 ;  /* 0x3ff000001014742b */ /* 0x000fc60000000804 */
[----:B------:R-:W-:-:S05]  /*0b90*/  @!P2 DFMA R8, R8, 2, -R18 ;  /* 0x400000000808a82b */ /* 0x000fca0000000812 */
[----:B------:R-:W-:Y:S01]  /*0ba0*/  DFMA R16, R16, R20, R16 ;  /* 0x000000141010722b */ /* 0x000fe20000000010 */
[----:B------:R-:W-:Y:S02]  /*0bb0*/  IMAD.MOV.U32 R21, RZ, RZ, R3 ;  /* 0x000000ffff157224 */ /* 0x000fe400078e0003 */
[----:B------:R-:W-:Y:S02]  /*0bc0*/  IMAD.MOV.U32 R20, RZ, RZ, R14 ;  /* 0x000000ffff147224 */ /* 0x000fe400078e000e */
[----:B------:R-:W-:Y:S02]  /*0bd0*/  @!P2 LOP3.LUT R21, R9, 0x7ff00000, RZ, 0xc0, !PT ;  /* 0x7ff000000915a812 */ /* 0x000fe400078ec0ff */
[----:B------:R-:W-:Y:S01]  /*0be0*/  @!P0 LOP3.LUT R20, R5, 0x7ff00000, RZ, 0xc0, !PT ;  /* 0x7ff0000005148812 */ /* 0x000fe200078ec0ff */
[----:B------:R-:W-:Y:S02]  /*0bf0*/  DMUL R18, R16, R8 ;  /* 0x0000000810127228 */ /* 0x000fe40000000000 */
[----:B------:R-:W-:-:S02]  /*0c00*/  VIADD R22, R21, 0xffffffff ;  /* 0xffffffff15167836 */ /* 0x000fc40000000000 */
[----:B------:R-:W-:-:S03]  /*0c10*/  VIADD R23, R20, 0xffffffff ;  /* 0xffffffff14177836 */ /* 0x000fc60000000000 */
        /* <DEDUP_REMOVED lines=24> */
[----:B------:R-:W-:Y:S01]  /*0da0*/  IMAD.MOV.U32 R4, RZ, RZ, RZ ;  /* 0x000000ffff047224 */ /* 0x000fe200078e00ff */
[----:B------:R-:W-:-:S05]  /*0db0*/  IADD3 R3, PT, PT, -R3, -0x43300000, RZ ;  /* 0xbcd0000003037810 */ /* 0x000fca0007ffe1ff */
[----:B------:R-:W-:-:S03]  /*0dc0*/  DFMA R4, R16, -R4, R14 ;  /* 0x800000041004722b */ /* 0x000fc6000000000e */
[----:B------:R-:W-:-:S07]  /*0dd0*/  LOP3.LUT R11, R7, R11, RZ, 0x3c, !PT ;  /* 0x0000000b070b7212 */ /* 0x000fce00078e3cff */
[----:B------:R-:W-:-:S04]  /*0de0*/  FSETP.NEU.AND P0, PT, |R5|, R3, PT ;  /* 0x000000030500720b */ /* 0x000fc80003f0d200 */
[----:B------:R-:W-:Y:S02]  /*0df0*/  FSEL R16, R6, R16, !P0 ;  /* 0x0000001006107208 */ /* 0x000fe40004000000 */
[----:B------:R-:W-:Y:S01]  /*0e00*/  FSEL R17, R11, R17, !P0 ;  /* 0x000000110b117208 */ /* 0x000fe20004000000 */
[----:B------:R-:W-:Y:S06]  /*0e10*/  BRA `(.L_x_58) ;  /* 0x0000000000547947 */ /* 0x000fec0003800000 */
.L_x_57:
        /* <DEDUP_REMOVED lines=16> */
.L_x_60:
[----:B------:R-:W-:Y:S01]  /*0f20*/  LOP3.LUT R17, R11, 0x80000, RZ, 0xfc, !PT ;  /* 0x000800000b117812 */ /* 0x000fe200078efcff */
[----:B------:R-:W-:Y:S01]  /*0f30*/  IMAD.MOV.U32 R16, RZ, RZ, R10 ;  /* 0x000000ffff107224 */ /* 0x000fe200078e000a */
[----:B------:R-:W-:Y:S06]  /*0f40*/  BRA `(.L_x_58) ;  /* 0x0000000000087947 */ /* 0x000fec0003800000 */
.L_x_59:
[----:B------:R-:W-:Y:S01]  /*0f50*/  LOP3.LUT R17, R7, 0x80000, RZ, 0xfc, !PT ;  /* 0x0008000007117812 */ /* 0x000fe200078efcff */
[----:B------:R-:W-:-:S07]  /*0f60*/  IMAD.MOV.U32 R16, RZ, RZ, R6 ;  /* 0x000000ffff107224 */ /* 0x000fce00078e0006 */
.L_x_58:
[----:B------:R-:W-:Y:S05]  /*0f70*/  BSYNC.RECONVERGENT B2 ;  /* 0x0000000000027941 */ /* 0x000fea0003800200 */
.L_x_56:
[----:B------:R-:W-:Y:S02]  /*0f80*/  IMAD.MOV.U32 R13, RZ, RZ, 0x0 ;  /* 0x00000000ff0d7424 */ /* 0x000fe400078e00ff */
[----:B------:R-:W-:Y:S02]  /*0f90*/  IMAD.MOV.U32 R4, RZ, RZ, R16 ;  /* 0x000000ffff047224 */ /* 0x000fe400078e0010 */
[----:B------:R-:W-:Y:S01]  /*0fa0*/  IMAD.MOV.U32 R5, RZ, RZ, R17 ;  /* 0x000000ffff057224 */ /* 0x000fe200078e0011 */
[----:B------:R-:W-:Y:S06]  /*0fb0*/  RET.REL.NODEC R12 `(_Z26compute_mean_kernel_sharedPdS_ii) ;  /* 0xfffffff00c107950 */ /* 0x000fec0003c3ffff */
.L_x_61:
        /* <DEDUP_REMOVED lines=12> */
.L_x_80:


//--------------------- .text._Z19compute_mean_kernelPdS_ii --------------------------
	.section	.text._Z19compute_mean_kernelPdS_ii,"ax",@progbits
	.align	128
        .global         _Z19compute_mean_kernelPdS_ii
        .type           _Z19compute_mean_kernelPdS_ii,@function
        .size           _Z19compute_mean_kernelPdS_ii,(.L_x_81 - _Z19compute_mean_kernelPdS_ii)
        .other          _Z19compute_mean_kernelPdS_ii,@"STO_CUDA_ENTRY STV_DEFAULT"
_Z19compute_mean_kernelPdS_ii:
.text._Z19compute_mean_kernelPdS_ii:
        /* <DEDUP_REMOVED lines=27> */
.L_x_64:
        /* <DEDUP_REMOVED lines=15> */
[----:B---3--:R-:W-:Y:S01]  /*02a0*/  DADD R24, R24, R14 ;  /* 0x0000000018187229 */ /* 0x008fe2000000000e */
[----:B------:R-:W3:Y:S07]  /*02b0*/  LDG.E.64 R14, desc[UR10][R2.64+0x10] ;  /* 0x0000100a020e7981 */ /* 0x000eee000c1e1b00 */
[----:B----4-:R-:W-:Y:S01]  /*02c0*/  DADD R24, R24, R16 ;  /* 0x0000000018187229 */ /* 0x010fe20000000010 */
[----:B------:R-:W4:Y:S07]  /*02d0*/  LDG.E.64 R16, desc[UR10][R2.64+0x18] ;  /* 0x0000180a02107981 */ /* 0x000f2e000c1e1b00 */
[----:B-----5:R-:W-:Y:S01]  /*02e0*/  DADD R24, R24, R22 ;  /* 0x0000000018187229 */ /* 0x020fe20000000016 */
[----:B------:R-:W5:Y:S07]  /*02f0*/  LDG.E.64 R22, desc[UR10][R2.64+0x20] ;  /* 0x0000200a02167981 */ /* 0x000f6e000c1e1b00 */
[----:B------:R-:W-:Y:S01]  /*0300*/  DADD R24, R24, R18 ;  /* 0x0000000018187229 */ /* 0x000fe20000000012 */
[----:B------:R-:W5:Y:S07]  /*0310*/  LDG.E.64 R18, desc[UR10][R2.64+0x28] ;  /* 0x0000280a02127981 */ /* 0x000f6e000c1e1b00 */
[----:B------:R-:W-:Y:S01]  /*0320*/  DADD R24, R24, R4 ;  /* 0x0000000018187229 */ /* 0x000fe20000000004 */
[----:B------:R-:W5:Y:S07]  /*0330*/  LDG.E.64 R4, desc[UR10][R2.64+0x30] ;  /* 0x0000300a02047981 */ /* 0x000f6e000c1e1b00 */
[----:B------:R-:W-:-:S08]  /*0340*/  DADD R6, R24, R6 ;  /* 0x0000000018067229 */ /* 0x000fd00000000006 */
[----:B------:R-:W-:-:S08]  /*0350*/  DADD R6, R6, R8 ;  /* 0x0000000006067229 */ /* 0x000fd00000000008 */
[----:B------:R-:W-:Y:S01]  /*0360*/  DADD R6, R6, R10 ;  /* 0x0000000006067229 */ /* 0x000fe2000000000a */
[----:B------:R-:W-:-:S04]  /*0370*/  UIADD3 UR9, UPT, UPT, UR9, 0x10, URZ ;  /* 0x0000001009097890 */ /* 0x000fc8000fffe0ff */
[----:B------:R-:W-:Y:S01]  /*0380*/  UISETP.NE.AND UP1, UPT, UR9, URZ, UPT ;  /* 0x000000ff0900728c */ /* 0x000fe2000bf25270 */
[----:B------:R-:W-:Y:S02]  /*0390*/  VIADD R20, R20, 0x10 ;  /* 0x0000001014147836 */ /* 0x000fe40000000000 */
[----:B--2---:R-:W-:-:S08]  /*03a0*/  DADD R6, R6, R12 ;  /* 0x0000000006067229 */ /* 0x004fd0000000000c */
[----:B---3--:R-:W-:-:S08]  /*03b0*/  DADD R6, R6, R14 ;  /* 0x0000000006067229 */ /* 0x008fd0000000000e */
[----:B----4-:R-:W-:-:S08]  /*03c0*/  DADD R6, R6, R16 ;  /* 0x0000000006067229 */ /* 0x010fd00000000010 */
[----:B-----5:R-:W-:-:S08]  /*03d0*/  DADD R6, R6, R22 ;  /* 0x0000000006067229 */ /* 0x020fd00000000016 */
[----:B------:R-:W-:-:S08]  /*03e0*/  DADD R6, R6, R18 ;  /* 0x0000000006067229 */ /* 0x000fd00000000012 */
[----:B------:R-:W-:-:S08]  /*03f0*/  DADD R4, R6, R4 ;  /* 0x0000000006047229 */ /* 0x000fd00000000004 */
[----:B------:R-:W-:Y:S01]  /*0400*/  DADD R12, R4, R26 ;  /* 0x00000000040c7229 */ /* 0x000fe2000000001a */
[----:B------:R-:W-:Y:S10]  /*0410*/  BRA.U UP1, `(.L_x_64) ;  /* 0xfffffffd01647547 */ /* 0x000ff4000b83ffff */
.L_x_63:
        /* <DEDUP_REMOVED lines=25> */
.L_x_65:
        /* <DEDUP_REMOVED lines=17> */
.L_x_66:
[----:B------:R-:W-:Y:S05]  /*06c0*/  BRA.U !UP1, `(.L_x_62) ;  /* 0x0000000109287547 */ /* 0x000fea000b800000 */
[----:B------:R-:W0:Y:S01]  /*06d0*/  LDC.64 R4, c[0x0][0x380] ;  /* 0x0000e000ff047b82 */ /* 0x000e220000000a00 */
[----:B------:R-:W-:Y:S01]  /*06e0*/  VIADD R21, R21, UR4 ;  /* 0x0000000415157c36 */ /* 0x000fe20008000000 */
[----:B------:R-:W-:-:S12]  /*06f0*/  UIADD3 UR5, UPT, UPT, -UR5, URZ, URZ ;  /* 0x000000ff05057290 */ /* 0x000fd8000fffe1ff */
.L_x_67:
[----:B0-----:R-:W-:-:S06]  /*0700*/  IMAD.WIDE R2, R21, 0x8, R4 ;  /* 0x0000000815027825 */ /* 0x001fcc00078e0204 */
[----:B------:R-:W2:Y:S01]  /*0710*/  LDG.E.64 R2, desc[UR10][R2.64] ;  /* 0x0000000a02027981 */ /* 0x000ea2000c1e1b00 */
[----:B------:R-:W-:Y:S01]  /*0720*/  UIADD3 UR5, UPT, UPT, UR5, 0x1, URZ ;  /* 0x0000000105057890 */ /* 0x000fe2000fffe0ff */
[----:B------:R-:W-:-:S03]  /*0730*/  VIADD R21, R21, 0x1 ;  /* 0x0000000115157836 */ /* 0x000fc60000000000 */
[----:B------:R-:W-:Y:S01]  /*0740*/  UISETP.NE.AND UP0, UPT, UR5, URZ, UPT ;  /* 0x000000ff0500728c */ /* 0x000fe2000bf05270 */
[----:B--2---:R-:W-:-:S08]  /*0750*/  DADD R12, R2, R12 ;  /* 0x00000000020c7229 */ /* 0x004fd0000000000c */
[----:B------:R-:W-:Y:S05]  /*0760*/  BRA.U UP0, `(.L_x_67) ;  /* 0xfffffffd00e47547 */ /* 0x000fea000b83ffff */
.L_x_62:
        /* <DEDUP_REMOVED lines=19> */
[----:B------:R-:W-:Y:S05]  /*08a0*/  CALL.REL.NOINC `($__internal_5_$__cuda_sm20_div_rn_f64_full) ;  /* 0x0000000000147944 */ /* 0x000fea0003c00000 */
.L_x_69:
[----:B------:R-:W-:Y:S05]  /*08b0*/  BSYNC.RECONVERGENT B0 ;  /* 0x0000000000007941 */ /* 0x000fea0003800200 */
.L_x_68:
[----:B------:R-:W0:Y:S02]  /*08c0*/  LDC.64 R4, c[0x0][0x388] ;  /* 0x0000e200ff047b82 */ /* 0x000e240000000a00 */
[----:B0-----:R-:W-:-:S05]  /*08d0*/  IMAD.WIDE R4, R0, 0x8, R4 ;  /* 0x0000000800047825 */ /* 0x001fca00078e0204 */
[----:B------:R-:W-:Y:S01]  /*08e0*/  STG.E.64 desc[UR10][R4.64], R2 ;  /* 0x0000000204007986 */ /* 0x000fe2000c101b0a */
[----:B------:R-:W-:Y:S05]  /*08f0*/  EXIT ;  /* 0x000000000000794d */ /* 0x000fea0003800000 */
        .weak           $__internal_5_$__cuda_sm20_div_rn_f64_full
        .type           $__internal_5_$__cuda_sm20_div_rn_f64_full,@function
        .size           $__internal_5_$__cuda_sm20_div_rn_f64_full,(.L_x_81 - $__internal_5_$__cuda_sm20_div_rn_f64_full)
$__internal_5_$__cuda_sm20_div_rn_f64_full:
        /* <DEDUP_REMOVED lines=28> */
[----:B------:R-:W-:Y:S02]  /*0ac0*/  IMAD.MOV.U32 R21, RZ, RZ, R11 ;  /* 0x000000ffff157224 */ /* 0x000fe400078e000b */
[----:B------:R-:W-:Y:S01]  /*0ad0*/  IMAD.MOV.U32 R20, RZ, RZ, R14 ;  /* 0x000000ffff147224 */ /* 0x000fe200078e000e */
[----:B------:R-:W-:Y:S02]  /*0ae0*/  @!P0 LOP3.LUT R20, R3, 0x7ff00000, RZ, 0xc0, !PT ;  /* 0x7ff0000003148812 */ /* 0x000fe400078ec0ff */
[----:B------:R-:W-:Y:S02]  /*0af0*/  @!P2 LOP3.LUT R21, R9, 0x7ff00000, RZ, 0xc0, !PT ;  /* 0x7ff000000915a812 */ /* 0x000fe400078ec0ff */
[----:B------:R-:W-:Y:S01]  /*0b00*/  DMUL R18, R16, R8 ;  /* 0x0000000810127228 */ /* 0x000fe20000000000 */
[----:B------:R-:W-:Y:S02]  /*0b10*/  VIADD R22, R20, 0xffffffff ;  /* 0xffffffff14167836 */ /* 0x000fe40000000000 */
[----:B------:R-:W-:-:S05]  /*0b20*/  VIADD R13, R21, 0xffffffff ;  /* 0xffffffff150d7836 */ /* 0x000fca0000000000 */
        /* <DEDUP_REMOVED lines=32> */
.L_x_71:
        /* <DEDUP_REMOVED lines=16> */
.L_x_74:
[----:B------:R-:W-:Y:S01]  /*0e30*/  LOP3.LUT R13, R7, 0x80000, RZ, 0xfc, !PT ;  /* 0x00080000070d7812 */ /* 0x000fe200078efcff */
[----:B------:R-:W-:Y:S01]  /*0e40*/  IMAD.MOV.U32 R12, RZ, RZ, R6 ;  /* 0x000000ffff0c7224 */ /* 0x000fe200078e0006 */
[----:B------:R-:W-:Y:S06]  /*0e50*/  BRA `(.L_x_72) ;  /* 0x0000000000087947 */ /* 0x000fec0003800000 */
.L_x_73:
[----:B------:R-:W-:Y:S01]  /*0e60*/  LOP3.LUT R13, R5, 0x80000, RZ, 0xfc, !PT ;  /* 0x00080000050d7812 */ /* 0x000fe200078efcff */
[----:B------:R-:W-:-:S07]  /*0e70*/  IMAD.MOV.U32 R12, RZ, RZ, R4 ;  /* 0x000000ffff0c7224 */ /* 0x000fce00078e0004 */
.L_x_72:
[----:B------:R-:W-:Y:S05]  /*0e80*/  BSYNC.RECONVERGENT B1 ;  /* 0x0000000000017941 */ /* 0x000fea0003800200 */
.L_x_70:
[----:B------:R-:W-:Y:S02]  /*0e90*/  IMAD.MOV.U32 R11, RZ, RZ, 0x0 ;  /* 0x00000000ff0b7424 */ /* 0x000fe400078e00ff */
[----:B------:R-:W-:Y:S02]  /*0ea0*/  IMAD.MOV.U32 R2, RZ, RZ, R12 ;  /* 0x000000ffff027224 */ /* 0x000fe400078e000c */
[----:B------:R-:W-:Y:S01]  /*0eb0*/  IMAD.MOV.U32 R3, RZ, RZ, R13 ;  /* 0x000000ffff037224 */ /* 0x000fe200078e000d */
[----:B------:R-:W-:Y:S06]  /*0ec0*/  RET.REL.NODEC R10 `(_Z19compute_mean_kernelPdS_ii) ;  /* 0xfffffff00a4c7950 */ /* 0x000fec0003c3ffff */
.L_x_75:
        /* <DEDUP_REMOVED lines=11> */
.L_x_81:


//--------------------- .nv.shared._Z32compute_correlation_kernel_tiledPdS_S_S_ii --------------------------
	.section	.nv.shared._Z32compute_correlation_kernel_tiledPdS_S_S_ii,"aw",@nobits
	.sectionflags	@""
	.align	8
.nv.shared._Z32compute_correlation_kernel_tiledPdS_S_S_ii:
	.zero		5120


//--------------------- .nv.shared.reserved.0     --------------------------
	.section	.nv.shared.reserved.0,"aw",@nobits
	.weak		__nv_reservedSMEM_offset_0_alias
	.size		__nv_reservedSMEM_offset_0_alias, 0, 64
	.other		__nv_reservedSMEM_offset_0_alias,@"STO_CUDA_RESERVED_SHARED STV_DEFAULT"
__nv_reservedSMEM_offset_0_alias:
	.zero		0
	.zero		64


//--------------------- .nv.shared._Z26compute_mean_kernel_sharedPdS_ii --------------------------
	.section	.nv.shared._Z26compute_mean_kernel_sharedPdS_ii,"aw",@nobits
	.sectionflags	@""
	.align	8
.nv.shared._Z26compute_mean_kernel_sharedPdS_ii:
	.zero		3072


//--------------------- .nv.constant0._Z32compute_correlation_kernel_tiledPdS_S_S_ii --------------------------
	.section	.nv.constant0._Z32compute_correlation_kernel_tiledPdS_S_S_ii,"a",@progbits
	.sectionflags	@""
	.align	4
.nv.constant0._Z32compute_correlation_kernel_tiledPdS_S_S_ii:
	.zero		936


//--------------------- .nv.constant0._Z33compute_correlation_kernel_simplePdS_S_S_ii --------------------------
	.section	.nv.constant0._Z33compute_correlation_kernel_simplePdS_S_S_ii,"a",@progbits
	.sectionflags	@""
	.align	4
.nv.constant0._Z33compute_correlation_kernel_simplePdS_S_S_ii:
	.zero		936


//--------------------- .nv.constant0._Z21compute_stddev_kernelPdS_S_ii --------------------------
	.section	.nv.constant0._Z21compute_stddev_kernelPdS_S_ii,"a",@progbits
	.sectionflags	@""
	.align	4
.nv.constant0._Z21compute_stddev_kernelPdS_S_ii:
	.zero		928


//--------------------- .nv.constant0._Z26compute_mean_kernel_sharedPdS_ii --------------------------
	.section	.nv.constant0._Z26compute_mean_kernel_sharedPdS_ii,"a",@progbits
	.sectionflags	@""
	.align	4
.nv.constant0._Z26compute_mean_kernel_sharedPdS_ii:
	.zero		920


//--------------------- .nv.constant0._Z19compute_mean_kernelPdS_ii --------------------------
	.section	.nv.constant0._Z19compute_mean_kernelPdS_ii,"a",@progbits
	.sectionflags	@""
	.align	4
.nv.constant0._Z19compute_mean_kernelPdS_ii:
	.zero		920


//--------------------- SYMBOLS --------------------------

	.type		.nv.reservedSmem.offset0,@object
	.size		.nv.reservedSmem.offset0,0x4
	.type		.nv.reservedSmem.cap,@object
	.size		.nv.reservedSmem.cap,0x4
